	.target	sm_100a

	.elftype	@"ET_EXEC"


//--------------------- .note.nv.tkinfo           --------------------------
	.section	.note.nv.tkinfo,"",@"SHT_NOTE"
	.sectionflags	@"SHF_NOTE_NV_TKINFO"
	.tkinfo
        /*0018*/ 	.word	0x00000002
        /*0030*/ 	.string	""
        /*0030*/ 	.string	"ptxas"
        /*0030*/ 	.string	"Cuda compilation tools, release 13.0, V13.0.88"
        /*0030*/ 	.string	"Build cuda_13.0.r13.0/compiler.36424714_0"
        /*0030*/ 	.string	"-arch sm_100a -m 64 "



//--------------------- .note.nv.cuinfo           --------------------------
	.section	.note.nv.cuinfo,"",@"SHT_NOTE"
	.sectionflags	@"SHF_NOTE_NV_CUINFO"
        /*0018*/ 	.short	0x0002
        /*001a*/ 	.short	0x0064
        /*001c*/ 	.short	0x0082
	.zero		2


//--------------------- .nv.info                  --------------------------
	.section	.nv.info,"",@"SHT_CUDA_INFO"
	.align	4


	//----- nvinfo : EIATTR_REGCOUNT
	.align		4
        /*0000*/ 	.byte	0x04, 0x2f
        /*0002*/ 	.short	(.L_19 - .L_18)
	.align		4
.L_18:
        /*0004*/ 	.word	index@(_ZN7cutlass13device_kernelINS_4gemm6kernel13GemmUniversalIN4cute5tupleIJiiiiEEENS1_10collective13CollectiveMmaINS1_35MainloopSm100TmaUmmaWarpSpecializedILi16ELi2ELi4ENS5_IJNS4_1CILi2EEENSA_ILi1EEESC_EEEEENS5_IJNSA_ILi256EEENSA_ILi128EEENSA_ILi32EEEEEENS_6half_tENS5_IJlSC_lEEESJ_SK_NS4_8TiledMMAINS4_8MMA_AtomIJNS4_26SM100_MMA_F16BF16_2x1SM_SSISJ_SJ_fLi256ELi128ELNS4_4UMMA5MajorE0ELSP_0ELNSO_7ScaleInE0ELSQ_0EEEEEENS4_6LayoutINS5_IJSC_SC_SC_EEENS5_IJNSA_ILi0EEESV_SV_EEEEENS5_IJNS4_10UnderscoreESY_SY_EEEEENS4_18SM100_TMA_2SM_LOADENS4_14ComposedLayoutINS4_7SwizzleILi2ELi4ELi3EEENS4_18smem_ptr_flag_bitsILi16EEENST_INS5_IJNSA_ILi8EEESH_EEENS5_IJSH_SC_EEEEEEEvNS4_8identityES11_S1B_vS1C_EENS_8epilogue10collective18CollectiveEpilogueINS1E_23Sm100TmaWarpSpecializedILi4ELi2ELi32ELb1ELb0EEEJNS5_IJSG_SG_SH_EEENS5_IJNST_ISG_SC_EENST_ISH_SC_EEEEESJ_SK_SJ_SK_NS1E_6fusion15FusionCallbacksIS1I_NS1N_17LinearCombinationISJ_fSJ_fLNS_15FloatRoundStyleE2EEES1J_S1M_JEEENS4_5SM1004TMEM4LOAD26SM100_TMEM_LOAD_32dp32b32xENS4_13SM90_TMA_LOADES1B_NS4_39AutoVectorizingCopyWithAssumedAlignmentILi128EEENS4_14SM90_TMA_STOREES1B_S1Z_S1Z_EEEvvEEEEvNT_6ParamsE)
        /*0008*/ 	.word	0x00000073


	//----- nvinfo : EIATTR_FRAME_SIZE
	.align		4
.L_19:
        /*000c*/ 	.byte	0x04, 0x11
        /*000e*/ 	.short	(.L_21 - .L_20)
	.align		4
.L_20:
        /*0010*/ 	.word	index@($__internal_2_$__cuda_sm10x_tcgen05_guardrail_trap_unallocated_columns_being_dealloced)
        /*0014*/ 	.word	0x00000000


	//----- nvinfo : EIATTR_FRAME_SIZE
	.align		4
.L_21:
        /*0018*/ 	.byte	0x04, 0x11
        /*001a*/ 	.short	(.L_23 - .L_22)
	.align		4
.L_22:
        /*001c*/ 	.word	index@($__internal_1_$__cuda_sm10x_tcgen05_guardrail_trap_phase_invalid_during_alloc)
        /*0020*/ 	.word	0x00000000


	//----- nvinfo : EIATTR_FRAME_SIZE
	.align		4
.L_23:
        /*0024*/ 	.byte	0x04, 0x11
        /*0026*/ 	.short	(.L_25 - .L_24)
	.align		4
.L_24:
        /*0028*/ 	.word	index@($__internal_0_$__cuda_sm10x_tcgen05_guardrail_trap_col_being_dealloced_not_returned_by_alloc)
        /*002c*/ 	.word	0x00000000


	//----- nvinfo : EIATTR_FRAME_SIZE
	.align		4
.L_25:
        /*0030*/ 	.byte	0x04, 0x11
        /*0032*/ 	.short	(.L_27 - .L_26)
	.align		4
.L_26:
        /*0034*/ 	.word	index@(_ZN7cutlass13device_kernelINS_4gemm6kernel13GemmUniversalIN4cute5tupleIJiiiiEEENS1_10collective13CollectiveMmaINS1_35MainloopSm100TmaUmmaWarpSpecializedILi16ELi2ELi4ENS5_IJNS4_1CILi2EEENSA_ILi1EEESC_EEEEENS5_IJNSA_ILi256EEENSA_ILi128EEENSA_ILi32EEEEEENS_6half_tENS5_IJlSC_lEEESJ_SK_NS4_8TiledMMAINS4_8MMA_AtomIJNS4_26SM100_MMA_F16BF16_2x1SM_SSISJ_SJ_fLi256ELi128ELNS4_4UMMA5MajorE0ELSP_0ELNSO_7ScaleInE0ELSQ_0EEEEEENS4_6LayoutINS5_IJSC_SC_SC_EEENS5_IJNSA_ILi0EEESV_SV_EEEEENS5_IJNS4_10UnderscoreESY_SY_EEEEENS4_18SM100_TMA_2SM_LOADENS4_14ComposedLayoutINS4_7SwizzleILi2ELi4ELi3EEENS4_18smem_ptr_flag_bitsILi16EEENST_INS5_IJNSA_ILi8EEESH_EEENS5_IJSH_SC_EEEEEEEvNS4_8identityES11_S1B_vS1C_EENS_8epilogue10collective18CollectiveEpilogueINS1E_23Sm100TmaWarpSpecializedILi4ELi2ELi32ELb1ELb0EEEJNS5_IJSG_SG_SH_EEENS5_IJNST_ISG_SC_EENST_ISH_SC_EEEEESJ_SK_SJ_SK_NS1E_6fusion15FusionCallbacksIS1I_NS1N_17LinearCombinationISJ_fSJ_fLNS_15FloatRoundStyleE2EEES1J_S1M_JEEENS4_5SM1004TMEM4LOAD26SM100_TMEM_LOAD_32dp32b32xENS4_13SM90_TMA_LOADES1B_NS4_39AutoVectorizingCopyWithAssumedAlignmentILi128EEENS4_14SM90_TMA_STOREES1B_S1Z_S1Z_EEEvvEEEEvNT_6ParamsE)
        /*0038*/ 	.word	0x00000000


	//----- nvinfo : EIATTR_MIN_STACK_SIZE
	.align		4
.L_27:
        /*003c*/ 	.byte	0x04, 0x12
        /*003e*/ 	.short	(.L_29 - .L_28)
	.align		4
.L_28:
        /*0040*/ 	.word	index@(_ZN7cutlass13device_kernelINS_4gemm6kernel13GemmUniversalIN4cute5tupleIJiiiiEEENS1_10collective13CollectiveMmaINS1_35MainloopSm100TmaUmmaWarpSpecializedILi16ELi2ELi4ENS5_IJNS4_1CILi2EEENSA_ILi1EEESC_EEEEENS5_IJNSA_ILi256EEENSA_ILi128EEENSA_ILi32EEEEEENS_6half_tENS5_IJlSC_lEEESJ_SK_NS4_8TiledMMAINS4_8MMA_AtomIJNS4_26SM100_MMA_F16BF16_2x1SM_SSISJ_SJ_fLi256ELi128ELNS4_4UMMA5MajorE0ELSP_0ELNSO_7ScaleInE0ELSQ_0EEEEEENS4_6LayoutINS5_IJSC_SC_SC_EEENS5_IJNSA_ILi0EEESV_SV_EEEEENS5_IJNS4_10UnderscoreESY_SY_EEEEENS4_18SM100_TMA_2SM_LOADENS4_14ComposedLayoutINS4_7SwizzleILi2ELi4ELi3EEENS4_18smem_ptr_flag_bitsILi16EEENST_INS5_IJNSA_ILi8EEESH_EEENS5_IJSH_SC_EEEEEEEvNS4_8identityES11_S1B_vS1C_EENS_8epilogue10collective18CollectiveEpilogueINS1E_23Sm100TmaWarpSpecializedILi4ELi2ELi32ELb1ELb0EEEJNS5_IJSG_SG_SH_EEENS5_IJNST_ISG_SC_EENST_ISH_SC_EEEEESJ_SK_SJ_SK_NS1E_6fusion15FusionCallbacksIS1I_NS1N_17LinearCombinationISJ_fSJ_fLNS_15FloatRoundStyleE2EEES1J_S1M_JEEENS4_5SM1004TMEM4LOAD26SM100_TMEM_LOAD_32dp32b32xENS4_13SM90_TMA_LOADES1B_NS4_39AutoVectorizingCopyWithAssumedAlignmentILi128EEENS4_14SM90_TMA_STOREES1B_S1Z_S1Z_EEEvvEEEEvNT_6ParamsE)
        /*0044*/ 	.word	0x00000000
.L_29:


//--------------------- .nv.compat                --------------------------
	.section	.nv.compat,"",@"SHT_CUDA_COMPAT_INFO"
	.align	4
        /*0000*/ 	.byte	0x02, 0x09, 0x01, 0x00, 0x02, 0x02, 0x02, 0x00, 0x02, 0x05, 0x05, 0x00, 0x03, 0x07, 0x01, 0x01
        /*0010*/ 	.byte	0x02, 0x03, 0x01, 0x00, 0x02, 0x06, 0x01, 0x00, 0x04, 0x0b, 0x08, 0x00, 0x09, 0x00, 0x00, 0x00
        /*0020*/ 	.byte	0x00, 0x00, 0x00, 0x00


//--------------------- .nv.info._ZN7cutlass13device_kernelINS_4gemm6kernel13GemmUniversalIN4cute5tupleIJiiiiEEENS1_10collective13CollectiveMmaINS1_35MainloopSm100TmaUmmaWarpSpecializedILi16ELi2ELi4ENS5_IJNS4_1CILi2EEENSA_ILi1EEESC_EEEEENS5_IJNSA_ILi256EEENSA_ILi128EEENSA_ILi32EEEEEENS_6half_tENS5_IJlSC_lEEESJ_SK_NS4_8TiledMMAINS4_8MMA_AtomIJNS4_26SM100_MMA_F16BF16_2x1SM_SSISJ_SJ_fLi256ELi128ELNS4_4UMMA5MajorE0ELSP_0ELNSO_7ScaleInE0ELSQ_0EEEEEENS4_6LayoutINS5_IJSC_SC_SC_EEENS5_IJNSA_ILi0EEESV_SV_EEEEENS5_IJNS4_10UnderscoreESY_SY_EEEEENS4_18SM100_TMA_2SM_LOADENS4_14ComposedLayoutINS4_7SwizzleILi2ELi4ELi3EEENS4_18smem_ptr_flag_bitsILi16EEENST_INS5_IJNSA_ILi8EEESH_EEENS5_IJSH_SC_EEEEEEEvNS4_8identityES11_S1B_vS1C_EENS_8epilogue10collective18CollectiveEpilogueINS1E_23Sm100TmaWarpSpecializedILi4ELi2ELi32ELb1ELb0EEEJNS5_IJSG_SG_SH_EEENS5_IJNST_ISG_SC_EENST_ISH_SC_EEEEESJ_SK_SJ_SK_NS1E_6fusion15FusionCallbacksIS1I_NS1N_17LinearCombinationISJ_fSJ_fLNS_15FloatRoundStyleE2EEES1J_S1M_JEEENS4_5SM1004TMEM4LOAD26SM100_TMEM_LOAD_32dp32b32xENS4_13SM90_TMA_LOADES1B_NS4_39AutoVectorizingCopyWithAssumedAlignmentILi128EEENS4_14SM90_TMA_STOREES1B_S1Z_S1Z_EEEvvEEEEvNT_6ParamsE --------------------------
	.section	.nv.info._ZN7cutlass13device_kernelINS_4gemm6kernel13GemmUniversalIN4cute5tupleIJiiiiEEENS1_10collective13CollectiveMmaINS1_35MainloopSm100TmaUmmaWarpSpecializedILi16ELi2ELi4ENS5_IJNS4_1CILi2EEENSA_ILi1EEESC_EEEEENS5_IJNSA_ILi256EEENSA_ILi128EEENSA_ILi32EEEEEENS_6half_tENS5_IJlSC_lEEESJ_SK_NS4_8TiledMMAINS4_8MMA_AtomIJNS4_26SM100_MMA_F16BF16_2x1SM_SSISJ_SJ_fLi256ELi128ELNS4_4UMMA5MajorE0ELSP_0ELNSO_7ScaleInE0ELSQ_0EEEEEENS4_6LayoutINS5_IJSC_SC_SC_EEENS5_IJNSA_ILi0EEESV_SV_EEEEENS5_IJNS4_10UnderscoreESY_SY_EEEEENS4_18SM100_TMA_2SM_LOADENS4_14ComposedLayoutINS4_7SwizzleILi2ELi4ELi3EEENS4_18smem_ptr_flag_bitsILi16EEENST_INS5_IJNSA_ILi8EEESH_EEENS5_IJSH_SC_EEEEEEEvNS4_8identityES11_S1B_vS1C_EENS_8epilogue10collective18CollectiveEpilogueINS1E_23Sm100TmaWarpSpecializedILi4ELi2ELi32ELb1ELb0EEEJNS5_IJSG_SG_SH_EEENS5_IJNST_ISG_SC_EENST_ISH_SC_EEEEESJ_SK_SJ_SK_NS1E_6fusion15FusionCallbacksIS1I_NS1N_17LinearCombinationISJ_fSJ_fLNS_15FloatRoundStyleE2EEES1J_S1M_JEEENS4_5SM1004TMEM4LOAD26SM100_TMEM_LOAD_32dp32b32xENS4_13SM90_TMA_LOADES1B_NS4_39AutoVectorizingCopyWithAssumedAlignmentILi128EEENS4_14SM90_TMA_STOREES1B_S1Z_S1Z_EEEvvEEEEvNT_6ParamsE,"",@"SHT_CUDA_INFO"
	.sectionflags	@""
	.align	4


	//----- nvinfo : EIATTR_CUDA_API_VERSION
	.align		4
        /*0000*/ 	.byte	0x04, 0x37
        /*0002*/ 	.short	(.L_31 - .L_30)
.L_30:
        /*0004*/ 	.word	0x00000082


	//----- nvinfo : EIATTR_KPARAM_INFO
	.align		4
.L_31:
        /*0008*/ 	.byte	0x04, 0x17
        /*000a*/ 	.short	(.L_33 - .L_32)
.L_32:
        /*000c*/ 	.word	0x00000000
        /*0010*/ 	.short	0x0000
        /*0012*/ 	.short	0x0000
        /*0014*/ 	.byte	0x00, 0xf0, 0x01, 0x20


	//----- nvinfo : EIATTR_AT_ENTRY_FRAGMENTS
	.align		4
.L_33:
        /*0018*/ 	.byte	0x04, 0x4f
        /*001a*/ 	.short	(.L_35 - .L_34)


	//   ....[0]....
.L_34:
        /*001c*/ 	.word	0x00000007


	//----- nvinfo : EIATTR_RESERVED_SMEM_USED
	.align		4
.L_35:
        /*0020*/ 	.byte	0x01, 0x41
	.zero		2


	//----- nvinfo : EIATTR_SPARSE_MMA_MASK
	.align		4
        /*0024*/ 	.byte	0x03, 0x50
        /*0026*/ 	.short	0x0000


	//----- nvinfo : EIATTR_TCGEN05_2CTA_USED
	.align		4
        /*0028*/ 	.byte	0x01, 0x52
	.zero		2


	//----- nvinfo : EIATTR_MAXREG_COUNT
	.align		4
        /*002c*/ 	.byte	0x03, 0x1b
        /*002e*/ 	.short	0x00ff


	//----- nvinfo : EIATTR_NUM_BARRIERS
	.align		4
        /*0030*/ 	.byte	0x02, 0x4c
        /*0032*/ 	.byte	0x07
	.zero		1


	//----- nvinfo : EIATTR_EXTERNS
	.align		4
        /*0034*/ 	.byte	0x04, 0x0f
        /*0036*/ 	.short	(.L_37 - .L_36)


	//   ....[0]....
	.align		4
.L_36:
        /*0038*/ 	.word	index@(__assertfail)


	//----- nvinfo : EIATTR_MERCURY_ISA_VERSION
	.align		4
.L_37:
        /*003c*/ 	.byte	0x03, 0x5f
        /*003e*/ 	.short	0x0101


	//----- nvinfo : EIATTR_INT_WARP_WIDE_INSTR_OFFSETS
	.align		4
        /*0040*/ 	.byte	0x04, 0x31
        /*0042*/ 	.short	(.L_39 - .L_38)


	//   ....[0]....
.L_38:
        /*0044*/ 	.word	0x00000ec0


	//   ....[1]....
        /*0048*/ 	.word	0x00000f60


	//   ....[2]....
        /*004c*/ 	.word	0x000022c0


	//   ....[3]....
        /*0050*/ 	.word	0x00004770


	//   ....[4]....
        /*0054*/ 	.word	0x000047a0


	//   ....[5]....
        /*0058*/ 	.word	0x000047f0


	//   ....[6]....
        /*005c*/ 	.word	0x00005110


	//   ....[7]....
        /*0060*/ 	.word	0x00005170


	//   ....[8]....
        /*0064*/ 	.word	0x00005250


	//   ....[9]....
        /*0068*/ 	.word	0x000052c0


	//   ....[10]....
        /*006c*/ 	.word	0x000053d0


	//   ....[11]....
        /*0070*/ 	.word	0x00005460


	//   ....[12]....
        /*0074*/ 	.word	0x00005630


	//   ....[13]....
        /*0078*/ 	.word	0x00005790


	//----- nvinfo : EIATTR_COOP_GROUP_MASK_REGIDS
	.align		4
.L_39:
        /*007c*/ 	.byte	0x04, 0x29
        /*007e*/ 	.short	(.L_41 - .L_40)


	//   ....[0]....
.L_40:
        /*0080*/ 	.word	0xffffffff


	//   ....[1]....
        /*0084*/ 	.word	0xffffffff


	//   ....[2]....
        /*0088*/ 	.word	0xffffffff


	//   ....[3]....
        /*008c*/ 	.word	0xffffffff


	//   ....[4]....
        /*0090*/ 	.word	0xffffffff


	//   ....[5]....
        /*0094*/ 	.word	0xffffffff


	//   ....[6]....
        /*0098*/ 	.word	0xffffffff


	//   ....[7]....
        /*009c*/ 	.word	0xffffffff


	//   ....[8]....
        /*00a0*/ 	.word	0xffffffff


	//   ....[9]....
        /*00a4*/ 	.word	0xffffffff


	//   ....[10]....
        /*00a8*/ 	.word	0xffffffff


	//   ....[11]....
        /*00ac*/ 	.word	0xffffffff


	//   ....[12]....
        /*00b0*/ 	.word	0xffffffff


	//   ....[13]....
        /*00b4*/ 	.word	0xffffffff


	//----- nvinfo : EIATTR_COOP_GROUP_INSTR_OFFSETS
	.align		4
.L_41:
        /*00b8*/ 	.byte	0x04, 0x28
        /*00ba*/ 	.short	(.L_43 - .L_42)


	//   ....[0]....
.L_42:
        /*00bc*/ 	.word	0x000000c0


	//   ....[1]....
        /*00c0*/ 	.word	0x00000500


	//   ....[2]....
        /*00c4*/ 	.word	0x00000830


	//   ....[3]....
        /*00c8*/ 	.word	0x000009c0


	//   ....[4]....
        /*00cc*/ 	.word	0x00000ab0


	//   ....[5]....
        /*00d0*/ 	.word	0x00000c10


	//   ....[6]....
        /*00d4*/ 	.word	0x00000da0


	//   ....[7]....
        /*00d8*/ 	.word	0x00000fe0


	//   ....[8]....
        /*00dc*/ 	.word	0x000021a0


	//   ....[9]....
        /*00e0*/ 	.word	0x00003640


	//   ....[10]....
        /*00e4*/ 	.word	0x00003b10


	//   ....[11]....
        /*00e8*/ 	.word	0x00003b40


	//   ....[12]....
        /*00ec*/ 	.word	0x00004680


	//   ....[13]....
        /*00f0*/ 	.word	0x00004890


	//----- nvinfo : EIATTR_VRC_CTA_INIT_COUNT
	.align		4
.L_43:
        /*00f4*/ 	.byte	0x02, 0x4a
        /*00f6*/ 	.byte	0x80
	.zero		1


	//----- nvinfo : EIATTR_SYSCALL_OFFSETS
	.align		4
        /*00f8*/ 	.byte	0x04, 0x46
        /*00fa*/ 	.short	(.L_45 - .L_44)


	//   ....[0]....
.L_44:
        /*00fc*/ 	.word	0x00006210


	//   ....[1]....
        /*0100*/ 	.word	0x00006300


	//   ....[2]....
        /*0104*/ 	.word	0x00006a70


	//   ....[3]....
        /*0108*/ 	.word	0x000076f0


	//   ....[4]....
        /*010c*/ 	.word	0x00008340


	//   ....[5]....
        /*0110*/ 	.word	0x00008f90


	//----- nvinfo : EIATTR_MBARRIER_INSTR_OFFSETS
	.align		4
.L_45:
        /*0114*/ 	.byte	0x04, 0x39
        /*0116*/ 	.short	(.L_47 - .L_46)


	//   ....[0]....
.L_46:
        /*0118*/ 	.word	0x00000610
        /*011c*/ 	.word	0x000000ff
        /*0120*/ 	.word	0x00000000
        /*0124*/ 	.short	0x0100
        /*0126*/ 	.byte	0x08
	.zero		1


	//   ....[1]....
        /*0128*/ 	.word	0x00000620
        /*012c*/ 	.word	0x000000ff
        /*0130*/ 	.word	0x00000080
        /*0134*/ 	.short	0x0100
        /*0136*/ 	.byte	0x08
	.zero		1


	//   ....[2]....
        /*0138*/ 	.word	0x00000630
        /*013c*/ 	.word	0x000000ff
        /*0140*/ 	.word	0x00000008
        /*0144*/ 	.short	0x0100
        /*0146*/ 	.byte	0x08
	.zero		1


	//   ....[3]....
        /*0148*/ 	.word	0x00000640
        /*014c*/ 	.word	0x000000ff
        /*0150*/ 	.word	0x00000088
        /*0154*/ 	.short	0x0100
        /*0156*/ 	.byte	0x08
	.zero		1


	//   ....[4]....
        /*0158*/ 	.word	0x00000650
        /*015c*/ 	.word	0x000000ff
        /*0160*/ 	.word	0x00000010
        /*0164*/ 	.short	0x0100
        /*0166*/ 	.byte	0x08
	.zero		1


	//   ....[5]....
        /*0168*/ 	.word	0x00000660
        /*016c*/ 	.word	0x000000ff
        /*0170*/ 	.word	0x00000090
        /*0174*/ 	.short	0x0100
        /*0176*/ 	.byte	0x08
	.zero		1


	//   ....[6]....
        /*0178*/ 	.word	0x00000670
        /*017c*/ 	.word	0x000000ff
        /*0180*/ 	.word	0x00000018
        /*0184*/ 	.short	0x0100
        /*0186*/ 	.byte	0x08
	.zero		1


	//   ....[7]....
        /*0188*/ 	.word	0x00000680
        /*018c*/ 	.word	0x000000ff
        /*0190*/ 	.word	0x00000098
        /*0194*/ 	.short	0x0100
        /*0196*/ 	.byte	0x08
	.zero		1


	//   ....[8]....
        /*0198*/ 	.word	0x00000690
        /*019c*/ 	.word	0x000000ff
        /*01a0*/ 	.word	0x00000020
        /*01a4*/ 	.short	0x0100
        /*01a6*/ 	.byte	0x08
	.zero		1


	//   ....[9]....
        /*01a8*/ 	.word	0x000006a0
        /*01ac*/ 	.word	0x000000ff
        /*01b0*/ 	.word	0x000000a0
        /*01b4*/ 	.short	0x0100
        /*01b6*/ 	.byte	0x08
	.zero		1


	//   ....[10]....
        /*01b8*/ 	.word	0x000006b0
        /*01bc*/ 	.word	0x000000ff
        /*01c0*/ 	.word	0x00000028
        /*01c4*/ 	.short	0x0100
        /*01c6*/ 	.byte	0x08
	.zero		1


	//   ....[11]....
        /*01c8*/ 	.word	0x000006c0
        /*01cc*/ 	.word	0x000000ff
        /*01d0*/ 	.word	0x000000a8
        /*01d4*/ 	.short	0x0100
        /*01d6*/ 	.byte	0x08
	.zero		1


	//   ....[12]....
        /*01d8*/ 	.word	0x000006d0
        /*01dc*/ 	.word	0x000000ff
        /*01e0*/ 	.word	0x00000030
        /*01e4*/ 	.short	0x0100
        /*01e6*/ 	.byte	0x08
	.zero		1


	//   ....[13]....
        /*01e8*/ 	.word	0x000006e0
        /*01ec*/ 	.word	0x000000ff
        /*01f0*/ 	.word	0x000000b0
        /*01f4*/ 	.short	0x0100
        /*01f6*/ 	.byte	0x08
	.zero		1


	//   ....[14]....
        /*01f8*/ 	.word	0x000006f0
        /*01fc*/ 	.word	0x000000ff
        /*0200*/ 	.word	0x00000038
        /*0204*/ 	.short	0x0100
        /*0206*/ 	.byte	0x08
	.zero		1


	//   ....[15]....
        /*0208*/ 	.word	0x00000700
        /*020c*/ 	.word	0x000000ff
        /*0210*/ 	.word	0x000000b8
        /*0214*/ 	.short	0x0100
        /*0216*/ 	.byte	0x08
	.zero		1


	//   ....[16]....
        /*0218*/ 	.word	0x00000710
        /*021c*/ 	.word	0x000000ff
        /*0220*/ 	.word	0x00000040
        /*0224*/ 	.short	0x0100
        /*0226*/ 	.byte	0x08
	.zero		1


	//   ....[17]....
        /*0228*/ 	.word	0x00000720
        /*022c*/ 	.word	0x000000ff
        /*0230*/ 	.word	0x000000c0
        /*0234*/ 	.short	0x0100
        /*0236*/ 	.byte	0x08
	.zero		1


	//   ....[18]....
        /*0238*/ 	.word	0x00000730
        /*023c*/ 	.word	0x000000ff
        /*0240*/ 	.word	0x00000048
        /*0244*/ 	.short	0x0100
        /*0246*/ 	.byte	0x08
	.zero		1


	//   ....[19]....
        /*0248*/ 	.word	0x00000740
        /*024c*/ 	.word	0x000000ff
        /*0250*/ 	.word	0x000000c8
        /*0254*/ 	.short	0x0100
        /*0256*/ 	.byte	0x08
	.zero		1


	//   ....[20]....
        /*0258*/ 	.word	0x00000750
        /*025c*/ 	.word	0x000000ff
        /*0260*/ 	.word	0x00000050
        /*0264*/ 	.short	0x0100
        /*0266*/ 	.byte	0x08
	.zero		1


	//   ....[21]....
        /*0268*/ 	.word	0x00000760
        /*026c*/ 	.word	0x000000ff
        /*0270*/ 	.word	0x000000d0
        /*0274*/ 	.short	0x0100
        /*0276*/ 	.byte	0x08
	.zero		1


	//   ....[22]....
        /*0278*/ 	.word	0x00000770
        /*027c*/ 	.word	0x000000ff
        /*0280*/ 	.word	0x00000058
        /*0284*/ 	.short	0x0100
        /*0286*/ 	.byte	0x08
	.zero		1


	//   ....[23]....
        /*0288*/ 	.word	0x00000780
        /*028c*/ 	.word	0x000000ff
        /*0290*/ 	.word	0x000000d8
        /*0294*/ 	.short	0x0100
        /*0296*/ 	.byte	0x08
	.zero		1


	//   ....[24]....
        /*0298*/ 	.word	0x00000790
        /*029c*/ 	.word	0x000000ff
        /*02a0*/ 	.word	0x00000060
        /*02a4*/ 	.short	0x0100
        /*02a6*/ 	.byte	0x08
	.zero		1


	//   ....[25]....
        /*02a8*/ 	.word	0x000007a0
        /*02ac*/ 	.word	0x000000ff
        /*02b0*/ 	.word	0x000000e0
        /*02b4*/ 	.short	0x0100
        /*02b6*/ 	.byte	0x08
	.zero		1


	//   ....[26]....
        /*02b8*/ 	.word	0x000007b0
        /*02bc*/ 	.word	0x000000ff
        /*02c0*/ 	.word	0x00000068
        /*02c4*/ 	.short	0x0100
        /*02c6*/ 	.byte	0x08
	.zero		1


	//   ....[27]....
        /*02c8*/ 	.word	0x000007c0
        /*02cc*/ 	.word	0x000000ff
        /*02d0*/ 	.word	0x000000e8
        /*02d4*/ 	.short	0x0100
        /*02d6*/ 	.byte	0x08
	.zero		1


	//   ....[28]....
        /*02d8*/ 	.word	0x000007d0
        /*02dc*/ 	.word	0x000000ff
        /*02e0*/ 	.word	0x00000070
        /*02e4*/ 	.short	0x0100
        /*02e6*/ 	.byte	0x08
	.zero		1


	//   ....[29]....
        /*02e8*/ 	.word	0x000007e0
        /*02ec*/ 	.word	0x000000ff
        /*02f0*/ 	.word	0x000000f0
        /*02f4*/ 	.short	0x0100
        /*02f6*/ 	.byte	0x08
	.zero		1


	//   ....[30]....
        /*02f8*/ 	.word	0x000007f0
        /*02fc*/ 	.word	0x000000ff
        /*0300*/ 	.word	0x00000078
        /*0304*/ 	.short	0x0100
        /*0306*/ 	.byte	0x08
	.zero		1


	//   ....[31]....
        /*0308*/ 	.word	0x00000800
        /*030c*/ 	.word	0x000000ff
        /*0310*/ 	.word	0x000000f8
        /*0314*/ 	.short	0x0100
        /*0316*/ 	.byte	0x08
	.zero		1


	//   ....[32]....
        /*0318*/ 	.word	0x00000930
        /*031c*/ 	.word	0x000000ff
        /*0320*/ 	.word	0x00000100
        /*0324*/ 	.short	0x0100
        /*0326*/ 	.byte	0x09
	.zero		1


	//   ....[33]....
        /*0328*/ 	.word	0x00000940
        /*032c*/ 	.word	0x000000ff
        /*0330*/ 	.word	0x00000120
        /*0334*/ 	.short	0x0100
        /*0336*/ 	.byte	0x09
	.zero		1


	//   ....[34]....
        /*0338*/ 	.word	0x00000950
        /*033c*/ 	.word	0x000000ff
        /*0340*/ 	.word	0x00000108
        /*0344*/ 	.short	0x0100
        /*0346*/ 	.byte	0x09
	.zero		1


	//   ....[35]....
        /*0348*/ 	.word	0x00000960
        /*034c*/ 	.word	0x000000ff
        /*0350*/ 	.word	0x00000128
        /*0354*/ 	.short	0x0100
        /*0356*/ 	.byte	0x09
	.zero		1


	//   ....[36]....
        /*0358*/ 	.word	0x00000970
        /*035c*/ 	.word	0x000000ff
        /*0360*/ 	.word	0x00000110
        /*0364*/ 	.short	0x0100
        /*0366*/ 	.byte	0x09
	.zero		1


	//   ....[37]....
        /*0368*/ 	.word	0x00000980
        /*036c*/ 	.word	0x000000ff
        /*0370*/ 	.word	0x00000130
        /*0374*/ 	.short	0x0100
        /*0376*/ 	.byte	0x09
	.zero		1


	//   ....[38]....
        /*0378*/ 	.word	0x00000990
        /*037c*/ 	.word	0x000000ff
        /*0380*/ 	.word	0x00000118
        /*0384*/ 	.short	0x0100
        /*0386*/ 	.byte	0x09
	.zero		1


	//   ....[39]....
        /*0388*/ 	.word	0x000009a0
        /*038c*/ 	.word	0x000000ff
        /*0390*/ 	.word	0x00000138
        /*0394*/ 	.short	0x0100
        /*0396*/ 	.byte	0x09
	.zero		1


	//   ....[40]....
        /*0398*/ 	.word	0x00000a80
        /*039c*/ 	.word	0x000000ff
        /*03a0*/ 	.word	0x00000140
        /*03a4*/ 	.short	0x0100
        /*03a6*/ 	.byte	0x08
	.zero		1


	//   ....[41]....
        /*03a8*/ 	.word	0x00000a90
        /*03ac*/ 	.word	0x000000ff
        /*03b0*/ 	.word	0x00000148
        /*03b4*/ 	.short	0x0100
        /*03b6*/ 	.byte	0x08
	.zero		1


	//   ....[42]....
        /*03b8*/ 	.word	0x00000bc0
        /*03bc*/ 	.word	0x000000ff
        /*03c0*/ 	.word	0x00000150
        /*03c4*/ 	.short	0x0100
        /*03c6*/ 	.byte	0x08
	.zero		1


	//   ....[43]....
        /*03c8*/ 	.word	0x00000bd0
        /*03cc*/ 	.word	0x000000ff
        /*03d0*/ 	.word	0x00000160
        /*03d4*/ 	.short	0x0100
        /*03d6*/ 	.byte	0x08
	.zero		1


	//   ....[44]....
        /*03d8*/ 	.word	0x00000be0
        /*03dc*/ 	.word	0x000000ff
        /*03e0*/ 	.word	0x00000158
        /*03e4*/ 	.short	0x0100
        /*03e6*/ 	.byte	0x08
	.zero		1


	//   ....[45]....
        /*03e8*/ 	.word	0x00000bf0
        /*03ec*/ 	.word	0x000000ff
        /*03f0*/ 	.word	0x00000168
        /*03f4*/ 	.short	0x0100
        /*03f6*/ 	.byte	0x08
	.zero		1


	//   ....[46]....
        /*03f8*/ 	.word	0x00000d10
        /*03fc*/ 	.word	0x000000ff
        /*0400*/ 	.word	0x00000170
        /*0404*/ 	.short	0x0100
        /*0406*/ 	.byte	0x09
	.zero		1


	//   ....[47]....
        /*0408*/ 	.word	0x00000d20
        /*040c*/ 	.word	0x000000ff
        /*0410*/ 	.word	0x00000190
        /*0414*/ 	.short	0x0100
        /*0416*/ 	.byte	0x09
	.zero		1


	//   ....[48]....
        /*0418*/ 	.word	0x00000d30
        /*041c*/ 	.word	0x000000ff
        /*0420*/ 	.word	0x00000178
        /*0424*/ 	.short	0x0100
        /*0426*/ 	.byte	0x09
	.zero		1


	//   ....[49]....
        /*0428*/ 	.word	0x00000d40
        /*042c*/ 	.word	0x000000ff
        /*0430*/ 	.word	0x00000198
        /*0434*/ 	.short	0x0100
        /*0436*/ 	.byte	0x09
	.zero		1


	//   ....[50]....
        /*0438*/ 	.word	0x00000d50
        /*043c*/ 	.word	0x000000ff
        /*0440*/ 	.word	0x00000180
        /*0444*/ 	.short	0x0100
        /*0446*/ 	.byte	0x09
	.zero		1


	//   ....[51]....
        /*0448*/ 	.word	0x00000d60
        /*044c*/ 	.word	0x000000ff
        /*0450*/ 	.word	0x000001a0
        /*0454*/ 	.short	0x0100
        /*0456*/ 	.byte	0x09
	.zero		1


	//   ....[52]....
        /*0458*/ 	.word	0x00000d70
        /*045c*/ 	.word	0x000000ff
        /*0460*/ 	.word	0x00000188
        /*0464*/ 	.short	0x0100
        /*0466*/ 	.byte	0x09
	.zero		1


	//   ....[53]....
        /*0468*/ 	.word	0x00000d80
        /*046c*/ 	.word	0x000000ff
        /*0470*/ 	.word	0x000001a8
        /*0474*/ 	.short	0x0100
        /*0476*/ 	.byte	0x09
	.zero		1


	//   ....[54]....
        /*0478*/ 	.word	0x00000e70
        /*047c*/ 	.word	0x000000ff
        /*0480*/ 	.word	0x000001b0
        /*0484*/ 	.short	0x0100
        /*0486*/ 	.byte	0x08
	.zero		1


	//   ....[55]....
        /*0488*/ 	.word	0x00000e80
        /*048c*/ 	.word	0x000000ff
        /*0490*/ 	.word	0x000001c0
        /*0494*/ 	.short	0x0100
        /*0496*/ 	.byte	0x08
	.zero		1


	//   ....[56]....
        /*0498*/ 	.word	0x00000e90
        /*049c*/ 	.word	0x000000ff
        /*04a0*/ 	.word	0x000001b8
        /*04a4*/ 	.short	0x0100
        /*04a6*/ 	.byte	0x08
	.zero		1


	//   ....[57]....
        /*04a8*/ 	.word	0x00000ea0
        /*04ac*/ 	.word	0x000000ff
        /*04b0*/ 	.word	0x000001c8
        /*04b4*/ 	.short	0x0100
        /*04b6*/ 	.byte	0x08
	.zero		1


	//   ....[58]....
        /*04b8*/ 	.word	0x00000f90
        /*04bc*/ 	.word	0x000000ff
        /*04c0*/ 	.word	0x000001d0
        /*04c4*/ 	.short	0x0100
        /*04c6*/ 	.byte	0x07
	.zero		1


	//   ....[59]....
        /*04c8*/ 	.word	0x000019a0
        /*04cc*/ 	.word	0x00000002
        /*04d0*/ 	.word	0x000001c0
        /*04d4*/ 	.short	0x010a
        /*04d6*/ 	.byte	0xff
	.zero		1


	//   ....[60]....
        /*04d8*/ 	.word	0x000019d0
        /*04dc*/ 	.word	0x00000002
        /*04e0*/ 	.word	0x000001b0
        /*04e4*/ 	.short	0x0101
        /*04e6*/ 	.byte	0xff
	.zero		1


	//   ....[61]....
        /*04e8*/ 	.word	0x00001aa0
        /*04ec*/ 	.word	0x000000ff
        /*04f0*/ 	.word	0x00000080
        /*04f4*/ 	.short	0x010a
        /*04f6*/ 	.byte	0x08
	.zero		1


	//   ....[62]....
        /*04f8*/ 	.word	0x00001ba0
        /*04fc*/ 	.word	0x000000ff
        /*0500*/ 	.word	0x00000080
        /*0504*/ 	.short	0x010a
        /*0506*/ 	.byte	0x21
	.zero		1


	//   ....[63]....
        /*0508*/ 	.word	0x00001d50
        /*050c*/ 	.word	0x000000ff
        /*0510*/ 	.word	0x00000080
        /*0514*/ 	.short	0x010a
        /*0516*/ 	.byte	0x08
	.zero		1


	//   ....[64]....
        /*0518*/ 	.word	0x00001e50
        /*051c*/ 	.word	0x000000ff
        /*0520*/ 	.word	0x00000148
        /*0524*/ 	.short	0x0101
        /*0526*/ 	.byte	0x06
	.zero		1


	//   ....[65]....
        /*0528*/ 	.word	0x00001e70
        /*052c*/ 	.word	0x000000ff
        /*0530*/ 	.word	0x00000080
        /*0534*/ 	.short	0x010a
        /*0536*/ 	.byte	0x08
	.zero		1


	//   ....[66]....
        /*0538*/ 	.word	0x00001ef0
        /*053c*/ 	.word	0x000000ff
        /*0540*/ 	.word	0x00000080
        /*0544*/ 	.short	0x010a
        /*0546*/ 	.byte	0x11
	.zero		1


	//   ....[67]....
        /*0548*/ 	.word	0x00002080
        /*054c*/ 	.word	0x000000ff
        /*0550*/ 	.word	0x00000080
        /*0554*/ 	.short	0x010a
        /*0556*/ 	.byte	0x08
	.zero		1


	//   ....[68]....
        /*0558*/ 	.word	0x000021d0
        /*055c*/ 	.word	0x00000002
        /*0560*/ 	.word	0x00000150
        /*0564*/ 	.short	0x010a
        /*0566*/ 	.byte	0xff
	.zero		1


	//   ....[69]....
        /*0568*/ 	.word	0x00002290
        /*056c*/ 	.word	0x00000002
        /*0570*/ 	.word	0x00000000
        /*0574*/ 	.short	0x0101
        /*0576*/ 	.byte	0xff
	.zero		1


	//   ....[70]....
        /*0578*/ 	.word	0x000027f0
        /*057c*/ 	.word	0x000000ff
        /*0580*/ 	.word	0x00000000
        /*0584*/ 	.short	0x010a
        /*0586*/ 	.byte	0x04
	.zero		1


	//   ....[71]....
        /*0588*/ 	.word	0x00002880
        /*058c*/ 	.word	0x000000ff
        /*0590*/ 	.word	0x00000000
        /*0594*/ 	.short	0x010a
        /*0596*/ 	.byte	0x04
	.zero		1


	//   ....[72]....
        /*0598*/ 	.word	0x00002910
        /*059c*/ 	.word	0x000000ff
        /*05a0*/ 	.word	0x00000000
        /*05a4*/ 	.short	0x010a
        /*05a6*/ 	.byte	0x04
	.zero		1


	//   ....[73]....
        /*05a8*/ 	.word	0x000029a0
        /*05ac*/ 	.word	0x000000ff
        /*05b0*/ 	.word	0x00000000
        /*05b4*/ 	.short	0x010a
        /*05b6*/ 	.byte	0x04
	.zero		1


	//   ....[74]....
        /*05b8*/ 	.word	0x00002a30
        /*05bc*/ 	.word	0x000000ff
        /*05c0*/ 	.word	0x00000000
        /*05c4*/ 	.short	0x010a
        /*05c6*/ 	.byte	0x04
	.zero		1


	//   ....[75]....
        /*05c8*/ 	.word	0x00002ac0
        /*05cc*/ 	.word	0x000000ff
        /*05d0*/ 	.word	0x00000000
        /*05d4*/ 	.short	0x010a
        /*05d6*/ 	.byte	0x04
	.zero		1


	//   ....[76]....
        /*05d8*/ 	.word	0x00002b50
        /*05dc*/ 	.word	0x000000ff
        /*05e0*/ 	.word	0x00000000
        /*05e4*/ 	.short	0x010a
        /*05e6*/ 	.byte	0x04
	.zero		1


	//   ....[77]....
        /*05e8*/ 	.word	0x00002be0
        /*05ec*/ 	.word	0x000000ff
        /*05f0*/ 	.word	0x00000000
        /*05f4*/ 	.short	0x010a
        /*05f6*/ 	.byte	0x04
	.zero		1


	//   ....[78]....
        /*05f8*/ 	.word	0x00002c70
        /*05fc*/ 	.word	0x000000ff
        /*0600*/ 	.word	0x00000000
        /*0604*/ 	.short	0x010a
        /*0606*/ 	.byte	0x04
	.zero		1


	//   ....[79]....
        /*0608*/ 	.word	0x00002d00
        /*060c*/ 	.word	0x000000ff
        /*0610*/ 	.word	0x00000000
        /*0614*/ 	.short	0x010a
        /*0616*/ 	.byte	0x04
	.zero		1


	//   ....[80]....
        /*0618*/ 	.word	0x00002d90
        /*061c*/ 	.word	0x000000ff
        /*0620*/ 	.word	0x00000000
        /*0624*/ 	.short	0x010a
        /*0626*/ 	.byte	0x04
	.zero		1


	//   ....[81]....
        /*0628*/ 	.word	0x00002e20
        /*062c*/ 	.word	0x000000ff
        /*0630*/ 	.word	0x00000000
        /*0634*/ 	.short	0x010a
        /*0636*/ 	.byte	0x04
	.zero		1


	//   ....[82]....
        /*0638*/ 	.word	0x00002eb0
        /*063c*/ 	.word	0x000000ff
        /*0640*/ 	.word	0x00000000
        /*0644*/ 	.short	0x010a
        /*0646*/ 	.byte	0x04
	.zero		1


	//   ....[83]....
        /*0648*/ 	.word	0x00002f40
        /*064c*/ 	.word	0x000000ff
        /*0650*/ 	.word	0x00000000
        /*0654*/ 	.short	0x010a
        /*0656*/ 	.byte	0x04
	.zero		1


	//   ....[84]....
        /*0658*/ 	.word	0x00002fd0
        /*065c*/ 	.word	0x000000ff
        /*0660*/ 	.word	0x00000000
        /*0664*/ 	.short	0x010a
        /*0666*/ 	.byte	0x04
	.zero		1


	//   ....[85]....
        /*0668*/ 	.word	0x00003070
        /*066c*/ 	.word	0x00000000
        /*0670*/ 	.word	0x00000000
        /*0674*/ 	.short	0x010a
        /*0676*/ 	.byte	0xff
	.zero		1


	//   ....[86]....
        /*0678*/ 	.word	0x000031a0
        /*067c*/ 	.word	0x00000000
        /*0680*/ 	.word	0x000001b0
        /*0684*/ 	.short	0x010a
        /*0686*/ 	.byte	0xff
	.zero		1


	//   ....[87]....
        /*0688*/ 	.word	0x00003210
        /*068c*/ 	.word	0x00000000
        /*0690*/ 	.word	0x00000000
        /*0694*/ 	.short	0x0101
        /*0696*/ 	.byte	0xff
	.zero		1


	//   ....[88]....
        /*0698*/ 	.word	0x00003230
        /*069c*/ 	.word	0x000000ff
        /*06a0*/ 	.word	0x00000160
        /*06a4*/ 	.short	0x010a
        /*06a6*/ 	.byte	0x05
	.zero		1


	//   ....[89]....
        /*06a8*/ 	.word	0x00003350
        /*06ac*/ 	.word	0x00000000
        /*06b0*/ 	.word	0x00000150
        /*06b4*/ 	.short	0x010a
        /*06b6*/ 	.byte	0xff
	.zero		1


	//   ....[90]....
        /*06b8*/ 	.word	0x00003450
        /*06bc*/ 	.word	0x00000000
        /*06c0*/ 	.word	0x00000000
        /*06c4*/ 	.short	0x0101
        /*06c6*/ 	.byte	0xff
	.zero		1


	//   ....[91]....
        /*06c8*/ 	.word	0x000034e0
        /*06cc*/ 	.word	0x000000ff
        /*06d0*/ 	.word	0x00000160
        /*06d4*/ 	.short	0x0106
        /*06d6*/ 	.byte	0x05
	.zero		1


	//   ....[92]....
        /*06d8*/ 	.word	0x00003500
        /*06dc*/ 	.word	0x000000ff
        /*06e0*/ 	.word	0x00000160
        /*06e4*/ 	.short	0x010a
        /*06e6*/ 	.byte	0x05
	.zero		1


	//   ....[93]....
        /*06e8*/ 	.word	0x00003590
        /*06ec*/ 	.word	0x000000ff
        /*06f0*/ 	.word	0x00000160
        /*06f4*/ 	.short	0x0106
        /*06f6*/ 	.byte	0x04
	.zero		1


	//   ....[94]....
        /*06f8*/ 	.word	0x000035d0
        /*06fc*/ 	.word	0x00000000
        /*0700*/ 	.word	0x00000160
        /*0704*/ 	.short	0x010a
        /*0706*/ 	.byte	0xff
	.zero		1


	//   ....[95]....
        /*0708*/ 	.word	0x00003810
        /*070c*/ 	.word	0x000000ff
        /*0710*/ 	.word	0x00000008
        /*0714*/ 	.short	0x010a
        /*0716*/ 	.byte	0x06
	.zero		1


	//   ....[96]....
        /*0718*/ 	.word	0x00003830
        /*071c*/ 	.word	0x000000ff
        /*0720*/ 	.word	0x00000008
        /*0724*/ 	.short	0x010a
        /*0726*/ 	.byte	0x06
	.zero		1


	//   ....[97]....
        /*0728*/ 	.word	0x000039c0
        /*072c*/ 	.word	0x000000ff
        /*0730*/ 	.word	0x00000008
        /*0734*/ 	.short	0x010a
        /*0736*/ 	.byte	0x06
	.zero		1


	//   ....[98]....
        /*0738*/ 	.word	0x000039e0
        /*073c*/ 	.word	0x000000ff
        /*0740*/ 	.word	0x00000008
        /*0744*/ 	.short	0x010a
        /*0746*/ 	.byte	0x06
	.zero		1


	//   ....[99]....
        /*0748*/ 	.word	0x00003aa0
        /*074c*/ 	.word	0x000000ff
        /*0750*/ 	.word	0x00000000
        /*0754*/ 	.short	0x0101
        /*0756*/ 	.byte	0x07
	.zero		1


	//   ....[100]....
        /*0758*/ 	.word	0x00003da0
        /*075c*/ 	.word	0x00000000
        /*0760*/ 	.word	0x00000150
        /*0764*/ 	.short	0x010a
        /*0766*/ 	.byte	0xff
	.zero		1


	//   ....[101]....
        /*0768*/ 	.word	0x00003e60
        /*076c*/ 	.word	0x00000000
        /*0770*/ 	.word	0x00000000
        /*0774*/ 	.short	0x0101
        /*0776*/ 	.byte	0xff
	.zero		1


	//   ....[102]....
        /*0778*/ 	.word	0x00003f20
        /*077c*/ 	.word	0x000000ff
        /*0780*/ 	.word	0x00000000
        /*0784*/ 	.short	0x010a
        /*0786*/ 	.byte	0x06
	.zero		1


	//   ....[103]....
        /*0788*/ 	.word	0x00003f30
        /*078c*/ 	.word	0x000000ff
        /*0790*/ 	.word	0x00000190
        /*0794*/ 	.short	0x010a
        /*0796*/ 	.byte	0x0a
	.zero		1


	//   ....[104]....
        /*0798*/ 	.word	0x00003fe0
        /*079c*/ 	.word	0x000000ff
        /*07a0*/ 	.word	0x00000000
        /*07a4*/ 	.short	0x010a
        /*07a6*/ 	.byte	0x09
	.zero		1


	//   ....[105]....
        /*07a8*/ 	.word	0x00004120
        /*07ac*/ 	.word	0x000000ff
        /*07b0*/ 	.word	0x00000000
        /*07b4*/ 	.short	0x010a
        /*07b6*/ 	.byte	0x06
	.zero		1


	//   ....[106]....
        /*07b8*/ 	.word	0x00004370
        /*07bc*/ 	.word	0x000000ff
        /*07c0*/ 	.word	0x00000000
        /*07c4*/ 	.short	0x010a
        /*07c6*/ 	.byte	0x07
	.zero		1


	//   ....[107]....
        /*07c8*/ 	.word	0x00004400
        /*07cc*/ 	.word	0x000000ff
        /*07d0*/ 	.word	0x00000000
        /*07d4*/ 	.short	0x010a
        /*07d6*/ 	.byte	0x07
	.zero		1


	//   ....[108]....
        /*07d8*/ 	.word	0x00004490
        /*07dc*/ 	.word	0x000000ff
        /*07e0*/ 	.word	0x00000000
        /*07e4*/ 	.short	0x010a
        /*07e6*/ 	.byte	0x07
	.zero		1


	//   ....[109]....
        /*07e8*/ 	.word	0x00004530
        /*07ec*/ 	.word	0x00000000
        /*07f0*/ 	.word	0x00000000
        /*07f4*/ 	.short	0x010a
        /*07f6*/ 	.byte	0xff
	.zero		1


	//   ....[110]....
        /*07f8*/ 	.word	0x00004570
        /*07fc*/ 	.word	0x00000000
        /*0800*/ 	.word	0x00000000
        /*0804*/ 	.short	0x010a
        /*0806*/ 	.byte	0xff
	.zero		1


	//   ....[111]....
        /*0808*/ 	.word	0x000045e0
        /*080c*/ 	.word	0x000000ff
        /*0810*/ 	.word	0x00000000
        /*0814*/ 	.short	0x0101
        /*0816*/ 	.byte	0x05
	.zero		1


	//   ....[112]....
        /*0818*/ 	.word	0x00004620
        /*081c*/ 	.word	0x000000ff
        /*0820*/ 	.word	0x000001d0
        /*0824*/ 	.short	0x010a
        /*0826*/ 	.byte	0x08
	.zero		1


	//   ....[113]....
        /*0828*/ 	.word	0x00004670
        /*082c*/ 	.word	0x000000ff
        /*0830*/ 	.word	0x00000000
        /*0834*/ 	.short	0x0101
        /*0836*/ 	.byte	0x05
	.zero		1


	//   ....[114]....
        /*0838*/ 	.word	0x00004ac0
        /*083c*/ 	.word	0x00000000
        /*0840*/ 	.word	0x00000150
        /*0844*/ 	.short	0x010a
        /*0846*/ 	.byte	0xff
	.zero		1


	//   ....[115]....
        /*0848*/ 	.word	0x00004b80
        /*084c*/ 	.word	0x00000000
        /*0850*/ 	.word	0x00000000
        /*0854*/ 	.short	0x0101
        /*0856*/ 	.byte	0xff
	.zero		1


	//   ....[116]....
        /*0858*/ 	.word	0x00004ea0
        /*085c*/ 	.word	0x000000ff
        /*0860*/ 	.word	0x00000148
        /*0864*/ 	.short	0x010a
        /*0866*/ 	.byte	0x07
	.zero		1


	//   ....[117]....
        /*0868*/ 	.word	0x00005090
        /*086c*/ 	.word	0x000000ff
        /*0870*/ 	.word	0x00000120
        /*0874*/ 	.short	0x010a
        /*0876*/ 	.byte	0x07
	.zero		1


	//   ....[118]....
        /*0878*/ 	.word	0x00005200
        /*087c*/ 	.word	0x000000ff
        /*0880*/ 	.word	0x00000100
        /*0884*/ 	.short	0x010b
        /*0886*/ 	.byte	0x07
	.zero		1


	//   ....[119]....
        /*0888*/ 	.word	0x00005210
        /*088c*/ 	.word	0x000000ff
        /*0890*/ 	.word	0x00000000
        /*0894*/ 	.short	0x0101
        /*0896*/ 	.byte	0x08
	.zero		1


	//   ....[120]....
        /*0898*/ 	.word	0x00005220
        /*089c*/ 	.word	0x000000ff
        /*08a0*/ 	.word	0x00000128
        /*08a4*/ 	.short	0x010a
        /*08a6*/ 	.byte	0x07
	.zero		1


	//   ....[121]....
        /*08a8*/ 	.word	0x00005370
        /*08ac*/ 	.word	0x000000ff
        /*08b0*/ 	.word	0x00000108
        /*08b4*/ 	.short	0x010b
        /*08b6*/ 	.byte	0x07
	.zero		1


	//   ....[122]....
        /*08b8*/ 	.word	0x00005380
        /*08bc*/ 	.word	0x000000ff
        /*08c0*/ 	.word	0x00000000
        /*08c4*/ 	.short	0x0101
        /*08c6*/ 	.byte	0x08
	.zero		1


	//   ....[123]....
        /*08c8*/ 	.word	0x00005390
        /*08cc*/ 	.word	0x000000ff
        /*08d0*/ 	.word	0x00000130
        /*08d4*/ 	.short	0x010a
        /*08d6*/ 	.byte	0x07
	.zero		1


	//   ....[124]....
        /*08d8*/ 	.word	0x00005510
        /*08dc*/ 	.word	0x000000ff
        /*08e0*/ 	.word	0x00000110
        /*08e4*/ 	.short	0x010b
        /*08e6*/ 	.byte	0x07
	.zero		1


	//   ....[125]....
        /*08e8*/ 	.word	0x00005550
        /*08ec*/ 	.word	0x000000ff
        /*08f0*/ 	.word	0x00000000
        /*08f4*/ 	.short	0x0101
        /*08f6*/ 	.byte	0x08
	.zero		1


	//   ....[126]....
        /*08f8*/ 	.word	0x00005590
        /*08fc*/ 	.word	0x000000ff
        /*0900*/ 	.word	0x00000138
        /*0904*/ 	.short	0x010a
        /*0906*/ 	.byte	0x07
	.zero		1


	//   ....[127]....
        /*0908*/ 	.word	0x000057d0
        /*090c*/ 	.word	0x000000ff
        /*0910*/ 	.word	0x00000118
        /*0914*/ 	.short	0x010b
        /*0916*/ 	.byte	0x07
	.zero		1


	//   ....[128]....
        /*0918*/ 	.word	0x000057f0
        /*091c*/ 	.word	0x000000ff
        /*0920*/ 	.word	0x00000000
        /*0924*/ 	.short	0x0101
        /*0926*/ 	.byte	0x0d
	.zero		1


	//   ....[129]....
        /*0928*/ 	.word	0x00005820
        /*092c*/ 	.word	0x000000ff
        /*0930*/ 	.word	0x00000120
        /*0934*/ 	.short	0x010a
        /*0936*/ 	.byte	0x07
	.zero		1


	//   ....[130]....
        /*0938*/ 	.word	0x00005840
        /*093c*/ 	.word	0x000000ff
        /*0940*/ 	.word	0x00000128
        /*0944*/ 	.short	0x010a
        /*0946*/ 	.byte	0x07
	.zero		1


	//   ....[131]....
        /*0948*/ 	.word	0x00005860
        /*094c*/ 	.word	0x000000ff
        /*0950*/ 	.word	0x00000130
        /*0954*/ 	.short	0x010a
        /*0956*/ 	.byte	0x07
	.zero		1


	//   ....[132]....
        /*0958*/ 	.word	0x000058a0
        /*095c*/ 	.word	0x00000000
        /*0960*/ 	.word	0x00000138
        /*0964*/ 	.short	0x010a
        /*0966*/ 	.byte	0xff
	.zero		1


	//   ....[133]....
        /*0968*/ 	.word	0x00005bd0
        /*096c*/ 	.word	0x00000000
        /*0970*/ 	.word	0x00000150
        /*0974*/ 	.short	0x010a
        /*0976*/ 	.byte	0xff
	.zero		1


	//   ....[134]....
        /*0978*/ 	.word	0x00005ce0
        /*097c*/ 	.word	0x00000000
        /*0980*/ 	.word	0x00000000
        /*0984*/ 	.short	0x0101
        /*0986*/ 	.byte	0xff
	.zero		1


	//   ....[135]....
        /*0988*/ 	.word	0x00006730
        /*098c*/ 	.word	0x000000ff
        /*0990*/ 	.word	0x00000100
        /*0994*/ 	.short	0x010a
        /*0996*/ 	.byte	0x30
	.zero		1


	//   ....[136]....
        /*0998*/ 	.word	0x00006770
        /*099c*/ 	.word	0x00000070
        /*09a0*/ 	.word	0x00000170
        /*09a4*/ 	.short	0x010a
        /*09a6*/ 	.byte	0xff
	.zero		1


	//   ....[137]....
        /*09a8*/ 	.word	0x00006860
        /*09ac*/ 	.word	0x000000ff
        /*09b0*/ 	.word	0x00000100
        /*09b4*/ 	.short	0x010a
        /*09b6*/ 	.byte	0x30
	.zero		1


	//   ....[138]....
        /*09b8*/ 	.word	0x00006950
        /*09bc*/ 	.word	0x00000070
        /*09c0*/ 	.word	0x00000170
        /*09c4*/ 	.short	0x010a
        /*09c6*/ 	.byte	0xff
	.zero		1


	//   ....[139]....
        /*09c8*/ 	.word	0x00007420
        /*09cc*/ 	.word	0x00000000
        /*09d0*/ 	.word	0x00000000
        /*09d4*/ 	.short	0x0101
        /*09d6*/ 	.byte	0xff
	.zero		1


	//   ....[140]....
        /*09d8*/ 	.word	0x00007430
        /*09dc*/ 	.word	0x00000002
        /*09e0*/ 	.word	0x00000100
        /*09e4*/ 	.short	0x010a
        /*09e6*/ 	.byte	0xff
	.zero		1


	//   ....[141]....
        /*09e8*/ 	.word	0x00007510
        /*09ec*/ 	.word	0x00000002
        /*09f0*/ 	.word	0x00000100
        /*09f4*/ 	.short	0x010a
        /*09f6*/ 	.byte	0xff
	.zero		1


	//   ....[142]....
        /*09f8*/ 	.word	0x00008070
        /*09fc*/ 	.word	0x0000003f
        /*0a00*/ 	.word	0x00000000
        /*0a04*/ 	.short	0x0101
        /*0a06*/ 	.byte	0xff
	.zero		1


	//   ....[143]....
        /*0a08*/ 	.word	0x00008090
        /*0a0c*/ 	.word	0x00000000
        /*0a10*/ 	.word	0x00000100
        /*0a14*/ 	.short	0x010a
        /*0a16*/ 	.byte	0xff
	.zero		1


	//   ....[144]....
        /*0a18*/ 	.word	0x00008160
        /*0a1c*/ 	.word	0x00000000
        /*0a20*/ 	.word	0x00000100
        /*0a24*/ 	.short	0x010a
        /*0a26*/ 	.byte	0xff
	.zero		1


	//   ....[145]....
        /*0a28*/ 	.word	0x00008cc0
        /*0a2c*/ 	.word	0x0000003f
        /*0a30*/ 	.word	0x00000000
        /*0a34*/ 	.short	0x0101
        /*0a36*/ 	.byte	0xff
	.zero		1


	//   ....[146]....
        /*0a38*/ 	.word	0x00008ce0
        /*0a3c*/ 	.word	0x00000000
        /*0a40*/ 	.word	0x00000100
        /*0a44*/ 	.short	0x010a
        /*0a46*/ 	.byte	0xff
	.zero		1


	//   ....[147]....
        /*0a48*/ 	.word	0x00008db0
        /*0a4c*/ 	.word	0x00000000
        /*0a50*/ 	.word	0x00000100
        /*0a54*/ 	.short	0x010a
        /*0a56*/ 	.byte	0xff
	.zero		1


	//   ....[148]....
        /*0a58*/ 	.word	0x00009080
        /*0a5c*/ 	.word	0x00000070
        /*0a60*/ 	.word	0x00000000
        /*0a64*/ 	.short	0x0101
        /*0a66*/ 	.byte	0xff
	.zero		1


	//   ....[149]....
        /*0a68*/ 	.word	0x00009960
        /*0a6c*/ 	.word	0x00000000
        /*0a70*/ 	.word	0x00000000
        /*0a74*/ 	.short	0x0101
        /*0a76*/ 	.byte	0xff
	.zero		1


	//   ....[150]....
        /*0a78*/ 	.word	0x00009bd0
        /*0a7c*/ 	.word	0x000000ff
        /*0a80*/ 	.word	0x00000000
        /*0a84*/ 	.short	0x0101
        /*0a86*/ 	.byte	0x04
	.zero		1


	//   ....[151]....
        /*0a88*/ 	.word	0x00009bf0
        /*0a8c*/ 	.word	0x00000002
        /*0a90*/ 	.word	0x000001c0
        /*0a94*/ 	.short	0x010a
        /*0a96*/ 	.byte	0xff
	.zero		1


	//   ....[152]....
        /*0a98*/ 	.word	0x00009c50
        /*0a9c*/ 	.word	0x00000002
        /*0aa0*/ 	.word	0x00000080
        /*0aa4*/ 	.short	0x010a
        /*0aa6*/ 	.byte	0xff
	.zero		1


	//   ....[153]....
        /*0aa8*/ 	.word	0x00009cb0
        /*0aac*/ 	.word	0x00000002
        /*0ab0*/ 	.word	0x00000080
        /*0ab4*/ 	.short	0x010a
        /*0ab6*/ 	.byte	0xff
	.zero		1


	//   ....[154]....
        /*0ab8*/ 	.word	0x00009d00
        /*0abc*/ 	.word	0x00000002
        /*0ac0*/ 	.word	0x00000150
        /*0ac4*/ 	.short	0x010a
        /*0ac6*/ 	.byte	0xff
	.zero		1


	//   ....[155]....
        /*0ac8*/ 	.word	0x00009d60
        /*0acc*/ 	.word	0x00000000
        /*0ad0*/ 	.word	0x00000000
        /*0ad4*/ 	.short	0x010a
        /*0ad6*/ 	.byte	0xff
	.zero		1


	//   ....[156]....
        /*0ad8*/ 	.word	0x00009dc0
        /*0adc*/ 	.word	0x00000000
        /*0ae0*/ 	.word	0x00000000
        /*0ae4*/ 	.short	0x010a
        /*0ae6*/ 	.byte	0xff
	.zero		1


	//   ....[157]....
        /*0ae8*/ 	.word	0x00009e20
        /*0aec*/ 	.word	0x00000000
        /*0af0*/ 	.word	0x00000000
        /*0af4*/ 	.short	0x010a
        /*0af6*/ 	.byte	0xff
	.zero		1


	//   ....[158]....
        /*0af8*/ 	.word	0x00009e80
        /*0afc*/ 	.word	0x00000000
        /*0b00*/ 	.word	0x00000000
        /*0b04*/ 	.short	0x010a
        /*0b06*/ 	.byte	0xff
	.zero		1


	//   ....[159]....
        /*0b08*/ 	.word	0x00009ee0
        /*0b0c*/ 	.word	0x00000000
        /*0b10*/ 	.word	0x00000000
        /*0b14*/ 	.short	0x010a
        /*0b16*/ 	.byte	0xff
	.zero		1


	//   ....[160]....
        /*0b18*/ 	.word	0x00009f40
        /*0b1c*/ 	.word	0x00000000
        /*0b20*/ 	.word	0x00000000
        /*0b24*/ 	.short	0x010a
        /*0b26*/ 	.byte	0xff
	.zero		1


	//   ....[161]....
        /*0b28*/ 	.word	0x00009fa0
        /*0b2c*/ 	.word	0x00000000
        /*0b30*/ 	.word	0x00000000
        /*0b34*/ 	.short	0x010a
        /*0b36*/ 	.byte	0xff
	.zero		1


	//   ....[162]....
        /*0b38*/ 	.word	0x0000a000
        /*0b3c*/ 	.word	0x00000000
        /*0b40*/ 	.word	0x00000000
        /*0b44*/ 	.short	0x010a
        /*0b46*/ 	.byte	0xff
	.zero		1


	//   ....[163]....
        /*0b48*/ 	.word	0x0000a060
        /*0b4c*/ 	.word	0x00000000
        /*0b50*/ 	.word	0x00000000
        /*0b54*/ 	.short	0x010a
        /*0b56*/ 	.byte	0xff
	.zero		1


	//   ....[164]....
        /*0b58*/ 	.word	0x0000a0c0
        /*0b5c*/ 	.word	0x00000000
        /*0b60*/ 	.word	0x00000000
        /*0b64*/ 	.short	0x010a
        /*0b66*/ 	.byte	0xff
	.zero		1


	//   ....[165]....
        /*0b68*/ 	.word	0x0000a120
        /*0b6c*/ 	.word	0x00000000
        /*0b70*/ 	.word	0x00000000
        /*0b74*/ 	.short	0x010a
        /*0b76*/ 	.byte	0xff
	.zero		1


	//   ....[166]....
        /*0b78*/ 	.word	0x0000a180
        /*0b7c*/ 	.word	0x00000000
        /*0b80*/ 	.word	0x00000000
        /*0b84*/ 	.short	0x010a
        /*0b86*/ 	.byte	0xff
	.zero		1


	//   ....[167]....
        /*0b88*/ 	.word	0x0000a1e0
        /*0b8c*/ 	.word	0x00000000
        /*0b90*/ 	.word	0x00000000
        /*0b94*/ 	.short	0x010a
        /*0b96*/ 	.byte	0xff
	.zero		1


	//   ....[168]....
        /*0b98*/ 	.word	0x0000a240
        /*0b9c*/ 	.word	0x00000000
        /*0ba0*/ 	.word	0x00000000
        /*0ba4*/ 	.short	0x010a
        /*0ba6*/ 	.byte	0xff
	.zero		1


	//   ....[169]....
        /*0ba8*/ 	.word	0x0000a2a0
        /*0bac*/ 	.word	0x00000000
        /*0bb0*/ 	.word	0x00000000
        /*0bb4*/ 	.short	0x010a
        /*0bb6*/ 	.byte	0xff
	.zero		1


	//   ....[170]....
        /*0bb8*/ 	.word	0x0000a2f0
        /*0bbc*/ 	.word	0x00000000
        /*0bc0*/ 	.word	0x000001b0
        /*0bc4*/ 	.short	0x010a
        /*0bc6*/ 	.byte	0xff
	.zero		1


	//   ....[171]....
        /*0bc8*/ 	.word	0x0000a350
        /*0bcc*/ 	.word	0x00000000
        /*0bd0*/ 	.word	0x00000160
        /*0bd4*/ 	.short	0x010a
        /*0bd6*/ 	.byte	0xff
	.zero		1


	//   ....[172]....
        /*0bd8*/ 	.word	0x0000a3a0
        /*0bdc*/ 	.word	0x00000000
        /*0be0*/ 	.word	0x00000150
        /*0be4*/ 	.short	0x010a
        /*0be6*/ 	.byte	0xff
	.zero		1


	//   ....[173]....
        /*0be8*/ 	.word	0x0000a400
        /*0bec*/ 	.word	0x00000000
        /*0bf0*/ 	.word	0x00000160
        /*0bf4*/ 	.short	0x010a
        /*0bf6*/ 	.byte	0xff
	.zero		1


	//   ....[174]....
        /*0bf8*/ 	.word	0x0000a460
        /*0bfc*/ 	.word	0x00000004
        /*0c00*/ 	.word	0x00000008
        /*0c04*/ 	.short	0x010a
        /*0c06*/ 	.byte	0xff
	.zero		1


	//   ....[175]....
        /*0c08*/ 	.word	0x0000a540
        /*0c0c*/ 	.word	0x00000002
        /*0c10*/ 	.word	0x00000008
        /*0c14*/ 	.short	0x010a
        /*0c16*/ 	.byte	0xff
	.zero		1


	//   ....[176]....
        /*0c18*/ 	.word	0x0000a590
        /*0c1c*/ 	.word	0x00000000
        /*0c20*/ 	.word	0x00000150
        /*0c24*/ 	.short	0x010a
        /*0c26*/ 	.byte	0xff
	.zero		1


	//   ....[177]....
        /*0c28*/ 	.word	0x0000a5f0
        /*0c2c*/ 	.word	0x00000000
        /*0c30*/ 	.word	0x00000190
        /*0c34*/ 	.short	0x010a
        /*0c36*/ 	.byte	0xff
	.zero		1


	//   ....[178]....
        /*0c38*/ 	.word	0x0000a650
        /*0c3c*/ 	.word	0x00000000
        /*0c40*/ 	.word	0x00000000
        /*0c44*/ 	.short	0x010a
        /*0c46*/ 	.byte	0xff
	.zero		1


	//   ....[179]....
        /*0c48*/ 	.word	0x0000a6b0
        /*0c4c*/ 	.word	0x00000000
        /*0c50*/ 	.word	0x00000000
        /*0c54*/ 	.short	0x010a
        /*0c56*/ 	.byte	0xff
	.zero		1


	//   ....[180]....
        /*0c58*/ 	.word	0x0000a710
        /*0c5c*/ 	.word	0x00000000
        /*0c60*/ 	.word	0x00000000
        /*0c64*/ 	.short	0x010a
        /*0c66*/ 	.byte	0xff
	.zero		1


	//   ....[181]....
        /*0c68*/ 	.word	0x0000a770
        /*0c6c*/ 	.word	0x00000000
        /*0c70*/ 	.word	0x00000000
        /*0c74*/ 	.short	0x010a
        /*0c76*/ 	.byte	0xff
	.zero		1


	//   ....[182]....
        /*0c78*/ 	.word	0x0000a7d0
        /*0c7c*/ 	.word	0x00000000
        /*0c80*/ 	.word	0x000001d0
        /*0c84*/ 	.short	0x010a
        /*0c86*/ 	.byte	0xff
	.zero		1


	//   ....[183]....
        /*0c88*/ 	.word	0x0000a820
        /*0c8c*/ 	.word	0x00000000
        /*0c90*/ 	.word	0x00000150
        /*0c94*/ 	.short	0x010a
        /*0c96*/ 	.byte	0xff
	.zero		1


	//   ....[184]....
        /*0c98*/ 	.word	0x0000a880
        /*0c9c*/ 	.word	0x00000000
        /*0ca0*/ 	.word	0x00000148
        /*0ca4*/ 	.short	0x010a
        /*0ca6*/ 	.byte	0xff
	.zero		1


	//   ....[185]....
        /*0ca8*/ 	.word	0x0000a8e0
        /*0cac*/ 	.word	0x00000000
        /*0cb0*/ 	.word	0x00000120
        /*0cb4*/ 	.short	0x010a
        /*0cb6*/ 	.byte	0xff
	.zero		1


	//   ....[186]....
        /*0cb8*/ 	.word	0x0000a940
        /*0cbc*/ 	.word	0x00000000
        /*0cc0*/ 	.word	0x00000128
        /*0cc4*/ 	.short	0x010a
        /*0cc6*/ 	.byte	0xff
	.zero		1


	//   ....[187]....
        /*0cc8*/ 	.word	0x0000a9a0
        /*0ccc*/ 	.word	0x00000000
        /*0cd0*/ 	.word	0x00000130
        /*0cd4*/ 	.short	0x010a
        /*0cd6*/ 	.byte	0xff
	.zero		1


	//   ....[188]....
        /*0cd8*/ 	.word	0x0000aa00
        /*0cdc*/ 	.word	0x00000000
        /*0ce0*/ 	.word	0x00000138
        /*0ce4*/ 	.short	0x010a
        /*0ce6*/ 	.byte	0xff
	.zero		1


	//   ....[189]....
        /*0ce8*/ 	.word	0x0000aa60
        /*0cec*/ 	.word	0x00000000
        /*0cf0*/ 	.word	0x00000120
        /*0cf4*/ 	.short	0x010a
        /*0cf6*/ 	.byte	0xff
	.zero		1


	//   ....[190]....
        /*0cf8*/ 	.word	0x0000aac0
        /*0cfc*/ 	.word	0x00000000
        /*0d00*/ 	.word	0x00000128
        /*0d04*/ 	.short	0x010a
        /*0d06*/ 	.byte	0xff
	.zero		1


	//   ....[191]....
        /*0d08*/ 	.word	0x0000ab20
        /*0d0c*/ 	.word	0x00000000
        /*0d10*/ 	.word	0x00000130
        /*0d14*/ 	.short	0x010a
        /*0d16*/ 	.byte	0xff
	.zero		1


	//   ....[192]....
        /*0d18*/ 	.word	0x0000ab70
        /*0d1c*/ 	.word	0x00000000
        /*0d20*/ 	.word	0x00000150
        /*0d24*/ 	.short	0x010a
        /*0d26*/ 	.byte	0xff
	.zero		1


	//   ....[193]....
        /*0d28*/ 	.word	0x0000abd0
        /*0d2c*/ 	.word	0x00000002
        /*0d30*/ 	.word	0x00000100
        /*0d34*/ 	.short	0x010a
        /*0d36*/ 	.byte	0xff
	.zero		1


	//   ....[194]....
        /*0d38*/ 	.word	0x0000ac20
        /*0d3c*/ 	.word	0x00000070
        /*0d40*/ 	.word	0x00000170
        /*0d44*/ 	.short	0x010a
        /*0d46*/ 	.byte	0xff
	.zero		1


	//   ....[195]....
        /*0d48*/ 	.word	0x0000ac70
        /*0d4c*/ 	.word	0x00000002
        /*0d50*/ 	.word	0x00000100
        /*0d54*/ 	.short	0x010a
        /*0d56*/ 	.byte	0xff
	.zero		1


	//   ....[196]....
        /*0d58*/ 	.word	0x0000acc0
        /*0d5c*/ 	.word	0x00000000
        /*0d60*/ 	.word	0x00000100
        /*0d64*/ 	.short	0x010a
        /*0d66*/ 	.byte	0xff
	.zero		1


	//   ....[197]....
        /*0d68*/ 	.word	0x0000ad10
        /*0d6c*/ 	.word	0x00000000
        /*0d70*/ 	.word	0x00000100
        /*0d74*/ 	.short	0x010a
        /*0d76*/ 	.byte	0xff
	.zero		1


	//----- nvinfo : EIATTR_NUM_MBARRIERS
	.align		4
.L_47:
        /*0d78*/ 	.byte	0x03, 0x38
        /*0d7a*/ 	.short	0x003b


	//----- nvinfo : EIATTR_EXIT_INSTR_OFFSETS
	.align		4
        /*0d7c*/ 	.byte	0x04, 0x1c
        /*0d7e*/ 	.short	(.L_49 - .L_48)


	//   ....[0]....
.L_48:
        /*0d80*/ 	.word	0x000030a0


	//   ....[1]....
        /*0d84*/ 	.word	0x000035a0


	//   ....[2]....
        /*0d88*/ 	.word	0x00003600


	//   ....[3]....
        /*0d8c*/ 	.word	0x000048a0


	//   ....[4]....
        /*0d90*/ 	.word	0x000058d0


	//   ....[5]....
        /*0d94*/ 	.word	0x00005910


	//   ....[6]....
        /*0d98*/ 	.word	0x00009ac0


	//   ....[7]....
        /*0d9c*/ 	.word	0x00009b40


	//   ....[8]....
        /*0da0*/ 	.word	0x00009b70


	//   ....[9]....
        /*0da4*/ 	.word	0x00009be0


	//----- nvinfo : EIATTR_MAX_THREADS
	.align		4
.L_49:
        /*0da8*/ 	.byte	0x04, 0x05
        /*0daa*/ 	.short	(.L_51 - .L_50)
.L_50:
        /*0dac*/ 	.word	0x00000100
        /*0db0*/ 	.word	0x00000001
        /*0db4*/ 	.word	0x00000001


	//----- nvinfo : EIATTR_CRS_STACK_SIZE
	.align		4
.L_51:
        /*0db8*/ 	.byte	0x04, 0x1e
        /*0dba*/ 	.short	(.L_53 - .L_52)
.L_52:
        /*0dbc*/ 	.word	0x00000000


	//----- nvinfo : EIATTR_CBANK_PARAM_SIZE
	.align		4
.L_53:
        /*0dc0*/ 	.byte	0x03, 0x19
        /*0dc2*/ 	.short	0x0800


	//----- nvinfo : EIATTR_PARAM_CBANK
	.align		4
        /*0dc4*/ 	.byte	0x04, 0x0a
        /*0dc6*/ 	.short	(.L_55 - .L_54)
	.align		4
.L_54:
        /*0dc8*/ 	.word	index@(.nv.constant0._ZN7cutlass13device_kernelINS_4gemm6kernel13GemmUniversalIN4cute5tupleIJiiiiEEENS1_10collective13CollectiveMmaINS1_35MainloopSm100TmaUmmaWarpSpecializedILi16ELi2ELi4ENS5_IJNS4_1CILi2EEENSA_ILi1EEESC_EEEEENS5_IJNSA_ILi256EEENSA_ILi128EEENSA_ILi32EEEEEENS_6half_tENS5_IJlSC_lEEESJ_SK_NS4_8TiledMMAINS4_8MMA_AtomIJNS4_26SM100_MMA_F16BF16_2x1SM_SSISJ_SJ_fLi256ELi128ELNS4_4UMMA5MajorE0ELSP_0ELNSO_7ScaleInE0ELSQ_0EEEEEENS4_6LayoutINS5_IJSC_SC_SC_EEENS5_IJNSA_ILi0EEESV_SV_EEEEENS5_IJNS4_10UnderscoreESY_SY_EEEEENS4_18SM100_TMA_2SM_LOADENS4_14ComposedLayoutINS4_7SwizzleILi2ELi4ELi3EEENS4_18smem_ptr_flag_bitsILi16EEENST_INS5_IJNSA_ILi8EEESH_EEENS5_IJSH_SC_EEEEEEEvNS4_8identityES11_S1B_vS1C_EENS_8epilogue10collective18CollectiveEpilogueINS1E_23Sm100TmaWarpSpecializedILi4ELi2ELi32ELb1ELb0EEEJNS5_IJSG_SG_SH_EEENS5_IJNST_ISG_SC_EENST_ISH_SC_EEEEESJ_SK_SJ_SK_NS1E_6fusion15FusionCallbacksIS1I_NS1N_17LinearCombinationISJ_fSJ_fLNS_15FloatRoundStyleE2EEES1J_S1M_JEEENS4_5SM1004TMEM4LOAD26SM100_TMEM_LOAD_32dp32b32xENS4_13SM90_TMA_LOADES1B_NS4_39AutoVectorizingCopyWithAssumedAlignmentILi128EEENS4_14SM90_TMA_STOREES1B_S1Z_S1Z_EEEvvEEEEvNT_6ParamsE)
        /*0dcc*/ 	.short	0x0380
        /*0dce*/ 	.short	0x0800


	//----- nvinfo : EIATTR_SW_WAR
	.align		4
.L_55:
        /*0dd0*/ 	.byte	0x04, 0x36
        /*0dd2*/ 	.short	(.L_57 - .L_56)
.L_56:
        /*0dd4*/ 	.word	0x00000008
.L_57:


//--------------------- .nv.callgraph             --------------------------
	.section	.nv.callgraph,"",@"SHT_CUDA_CALLGRAPH"
	.align	4
	.sectionentsize	8
	.align		4
        /*0000*/ 	.word	0x00000000
	.align		4
        /*0004*/ 	.word	0xffffffff
	.align		4
        /*0008*/ 	.word	index@(_ZN7cutlass13device_kernelINS_4gemm6kernel13GemmUniversalIN4cute5tupleIJiiiiEEENS1_10collective13CollectiveMmaINS1_35MainloopSm100TmaUmmaWarpSpecializedILi16ELi2ELi4ENS5_IJNS4_1CILi2EEENSA_ILi1EEESC_EEEEENS5_IJNSA_ILi256EEENSA_ILi128EEENSA_ILi32EEEEEENS_6half_tENS5_IJlSC_lEEESJ_SK_NS4_8TiledMMAINS4_8MMA_AtomIJNS4_26SM100_MMA_F16BF16_2x1SM_SSISJ_SJ_fLi256ELi128ELNS4_4UMMA5MajorE0ELSP_0ELNSO_7ScaleInE0ELSQ_0EEEEEENS4_6LayoutINS5_IJSC_SC_SC_EEENS5_IJNSA_ILi0EEESV_SV_EEEEENS5_IJNS4_10UnderscoreESY_SY_EEEEENS4_18SM100_TMA_2SM_LOADENS4_14ComposedLayoutINS4_7SwizzleILi2ELi4ELi3EEENS4_18smem_ptr_flag_bitsILi16EEENST_INS5_IJNSA_ILi8EEESH_EEENS5_IJSH_SC_EEEEEEEvNS4_8identityES11_S1B_vS1C_EENS_8epilogue10collective18CollectiveEpilogueINS1E_23Sm100TmaWarpSpecializedILi4ELi2ELi32ELb1ELb0EEEJNS5_IJSG_SG_SH_EEENS5_IJNST_ISG_SC_EENST_ISH_SC_EEEEESJ_SK_SJ_SK_NS1E_6fusion15FusionCallbacksIS1I_NS1N_17LinearCombinationISJ_fSJ_fLNS_15FloatRoundStyleE2EEES1J_S1M_JEEENS4_5SM1004TMEM4LOAD26SM100_TMEM_LOAD_32dp32b32xENS4_13SM90_TMA_LOADES1B_NS4_39AutoVectorizingCopyWithAssumedAlignmentILi128EEENS4_14SM90_TMA_STOREES1B_S1Z_S1Z_EEEvvEEEEvNT_6ParamsE)
	.align		4
        /*000c*/ 	.word	index@(__assertfail)
	.align		4
        /*0010*/ 	.word	0x00000000
	.align		4
        /*0014*/ 	.word	0xfffffffe
	.align		4
        /*0018*/ 	.word	0x00000000
	.align		4
        /*001c*/ 	.word	0xfffffffd
	.align		4
        /*0020*/ 	.word	0x00000000
	.align		4
        /*0024*/ 	.word	0xfffffffc


//--------------------- .nv.constant4             --------------------------
	.section	.nv.constant4,"a",@progbits
	.align	8
	.align		8
.nv.constant4:
        /*0000*/ 	.dword	__assertfail
	.align		8
        /*0008*/ 	.dword	__unnamed_1
	.align		8
        /*0010*/ 	.dword	__unnamed_2
	.align		8
        /*0018*/ 	.dword	_ZN39_INTERNAL_087f11d2_4_k_cu_b988e55c_64594cuda3std3__45__cpo5beginE
	.align		8
        /*0020*/ 	.dword	_ZN39_INTERNAL_087f11d2_4_k_cu_b988e55c_64594cuda3std3__45__cpo3endE
	.align		8
        /*0028*/ 	.dword	_ZN39_INTERNAL_087f11d2_4_k_cu_b988e55c_64594cuda3std3__45__cpo6cbeginE
	.align		8
        /*0030*/ 	.dword	_ZN39_INTERNAL_087f11d2_4_k_cu_b988e55c_64594cuda3std3__45__cpo4cendE
	.align		8
        /*0038*/ 	.dword	_ZN39_INTERNAL_087f11d2_4_k_cu_b988e55c_64594cuda3std3__441_GLOBAL__N__087f11d2_4_k_cu_b988e55c_64596ignoreE
	.align		8
        /*0040*/ 	.dword	_ZN39_INTERNAL_087f11d2_4_k_cu_b988e55c_64594cuda3std3__419piecewise_constructE
	.align		8
        /*0048*/ 	.dword	_ZN39_INTERNAL_087f11d2_4_k_cu_b988e55c_64594cuda3std3__48in_placeE
	.align		8
        /*0050*/ 	.dword	_ZN39_INTERNAL_087f11d2_4_k_cu_b988e55c_64594cuda3std6ranges3__45__cpo4swapE
	.align		8
        /*0058*/ 	.dword	_ZN39_INTERNAL_087f11d2_4_k_cu_b988e55c_64594cuda3std6ranges3__45__cpo9iter_moveE
	.align		8
        /*0060*/ 	.dword	_ZN39_INTERNAL_087f11d2_4_k_cu_b988e55c_64594cute7productE
	.align		8
        /*0068*/ 	.dword	_ZN39_INTERNAL_087f11d2_4_k_cu_b988e55c_64594cute1_E
	.align		8
        /*0070*/ 	.dword	$str$25
	.align		8
        /*0078*/ 	.dword	$str$26
	.align		8
        /*0080*/ 	.dword	$str$27
	.align		8
        /*0088*/ 	.dword	$str$28


//--------------------- .text._ZN7cutlass13device_kernelINS_4gemm6kernel13GemmUniversalIN4cute5tupleIJiiiiEEENS1_10collective13CollectiveMmaINS1_35MainloopSm100TmaUmmaWarpSpecializedILi16ELi2ELi4ENS5_IJNS4_1CILi2EEENSA_ILi1EEESC_EEEEENS5_IJNSA_ILi256EEENSA_ILi128EEENSA_ILi32EEEEEENS_6half_tENS5_IJlSC_lEEESJ_SK_NS4_8TiledMMAINS4_8MMA_AtomIJNS4_26SM100_MMA_F16BF16_2x1SM_SSISJ_SJ_fLi256ELi128ELNS4_4UMMA5MajorE0ELSP_0ELNSO_7ScaleInE0ELSQ_0EEEEEENS4_6LayoutINS5_IJSC_SC_SC_EEENS5_IJNSA_ILi0EEESV_SV_EEEEENS5_IJNS4_10UnderscoreESY_SY_EEEEENS4_18SM100_TMA_2SM_LOADENS4_14ComposedLayoutINS4_7SwizzleILi2ELi4ELi3EEENS4_18smem_ptr_flag_bitsILi16EEENST_INS5_IJNSA_ILi8EEESH_EEENS5_IJSH_SC_EEEEEEEvNS4_8identityES11_S1B_vS1C_EENS_8epilogue10collective18CollectiveEpilogueINS1E_23Sm100TmaWarpSpecializedILi4ELi2ELi32ELb1ELb0EEEJNS5_IJSG_SG_SH_EEENS5_IJNST_ISG_SC_EENST_ISH_SC_EEEEESJ_SK_SJ_SK_NS1E_6fusion15FusionCallbacksIS1I_NS1N_17LinearCombinationISJ_fSJ_fLNS_15FloatRoundStyleE2EEES1J_S1M_JEEENS4_5SM1004TMEM4LOAD26SM100_TMEM_LOAD_32dp32b32xENS4_13SM90_TMA_LOADES1B_NS4_39AutoVectorizingCopyWithAssumedAlignmentILi128EEENS4_14SM90_TMA_STOREES1B_S1Z_S1Z_EEEvvEEEEvNT_6ParamsE --------------------------
	.section	.text._ZN7cutlass13device_kernelINS_4gemm6kernel13GemmUniversalIN4cute5tupleIJiiiiEEENS1_10collective13CollectiveMmaINS1_35MainloopSm100TmaUmmaWarpSpecializedILi16ELi2ELi4ENS5_IJNS4_1CILi2EEENSA_ILi1EEESC_EEEEENS5_IJNSA_ILi256EEENSA_ILi128EEENSA_ILi32EEEEEENS_6half_tENS5_IJlSC_lEEESJ_SK_NS4_8TiledMMAINS4_8MMA_AtomIJNS4_26SM100_MMA_F16BF16_2x1SM_SSISJ_SJ_fLi256ELi128ELNS4_4UMMA5MajorE0ELSP_0ELNSO_7ScaleInE0ELSQ_0EEEEEENS4_6LayoutINS5_IJSC_SC_SC_EEENS5_IJNSA_ILi0EEESV_SV_EEEEENS5_IJNS4_10UnderscoreESY_SY_EEEEENS4_18SM100_TMA_2SM_LOADENS4_14ComposedLayoutINS4_7SwizzleILi2ELi4ELi3EEENS4_18smem_ptr_flag_bitsILi16EEENST_INS5_IJNSA_ILi8EEESH_EEENS5_IJSH_SC_EEEEEEEvNS4_8identityES11_S1B_vS1C_EENS_8epilogue10collective18CollectiveEpilogueINS1E_23Sm100TmaWarpSpecializedILi4ELi2ELi32ELb1ELb0EEEJNS5_IJSG_SG_SH_EEENS5_IJNST_ISG_SC_EENST_ISH_SC_EEEEESJ_SK_SJ_SK_NS1E_6fusion15FusionCallbacksIS1I_NS1N_17LinearCombinationISJ_fSJ_fLNS_15FloatRoundStyleE2EEES1J_S1M_JEEENS4_5SM1004TMEM4LOAD26SM100_TMEM_LOAD_32dp32b32xENS4_13SM90_TMA_LOADES1B_NS4_39AutoVectorizingCopyWithAssumedAlignmentILi128EEENS4_14SM90_TMA_STOREES1B_S1Z_S1Z_EEEvvEEEEvNT_6ParamsE,"ax",@progbits
	.align	128
.text._ZN7cutlass13device_kernelINS_4gemm6kernel13GemmUniversalIN4cute5tupleIJiiiiEEENS1_10collective13CollectiveMmaINS1_35MainloopSm100TmaUmmaWarpSpecializedILi16ELi2ELi4ENS5_IJNS4_1CILi2EEENSA_ILi1EEESC_EEEEENS5_IJNSA_ILi256EEENSA_ILi128EEENSA_ILi32EEEEEENS_6half_tENS5_IJlSC_lEEESJ_SK_NS4_8TiledMMAINS4_8MMA_AtomIJNS4_26SM100_MMA_F16BF16_2x1SM_SSISJ_SJ_fLi256ELi128ELNS4_4UMMA5MajorE0ELSP_0ELNSO_7ScaleInE0ELSQ_0EEEEEENS4_6LayoutINS5_IJSC_SC_SC_EEENS5_IJNSA_ILi0EEESV_SV_EEEEENS5_IJNS4_10UnderscoreESY_SY_EEEEENS4_18SM100_TMA_2SM_LOADENS4_14ComposedLayoutINS4_7SwizzleILi2ELi4ELi3EEENS4_18smem_ptr_flag_bitsILi16EEENST_INS5_IJNSA_ILi8EEESH_EEENS5_IJSH_SC_EEEEEEEvNS4_8identityES11_S1B_vS1C_EENS_8epilogue10collective18CollectiveEpilogueINS1E_23Sm100TmaWarpSpecializedILi4ELi2ELi32ELb1ELb0EEEJNS5_IJSG_SG_SH_EEENS5_IJNST_ISG_SC_EENST_ISH_SC_EEEEESJ_SK_SJ_SK_NS1E_6fusion15FusionCallbacksIS1I_NS1N_17LinearCombinationISJ_fSJ_fLNS_15FloatRoundStyleE2EEES1J_S1M_JEEENS4_5SM1004TMEM4LOAD26SM100_TMEM_LOAD_32dp32b32xENS4_13SM90_TMA_LOADES1B_NS4_39AutoVectorizingCopyWithAssumedAlignmentILi128EEENS4_14SM90_TMA_STOREES1B_S1Z_S1Z_EEEvvEEEEvNT_6ParamsE:
        .type           _ZN7cutlass13device_kernelINS_4gemm6kernel13GemmUniversalIN4cute5tupleIJiiiiEEENS1_10collective13CollectiveMmaINS1_35MainloopSm100TmaUmmaWarpSpecializedILi16ELi2ELi4ENS5_IJNS4_1CILi2EEENSA_ILi1EEESC_EEEEENS5_IJNSA_ILi256EEENSA_ILi128EEENSA_ILi32EEEEEENS_6half_tENS5_IJlSC_lEEESJ_SK_NS4_8TiledMMAINS4_8MMA_AtomIJNS4_26SM100_MMA_F16BF16_2x1SM_SSISJ_SJ_fLi256ELi128ELNS4_4UMMA5MajorE0ELSP_0ELNSO_7ScaleInE0ELSQ_0EEEEEENS4_6LayoutINS5_IJSC_SC_SC_EEENS5_IJNSA_ILi0EEESV_SV_EEEEENS5_IJNS4_10UnderscoreESY_SY_EEEEENS4_18SM100_TMA_2SM_LOADENS4_14ComposedLayoutINS4_7SwizzleILi2ELi4ELi3EEENS4_18smem_ptr_flag_bitsILi16EEENST_INS5_IJNSA_ILi8EEESH_EEENS5_IJSH_SC_EEEEEEEvNS4_8identityES11_S1B_vS1C_EENS_8epilogue10collective18CollectiveEpilogueINS1E_23Sm100TmaWarpSpecializedILi4ELi2ELi32ELb1ELb0EEEJNS5_IJSG_SG_SH_EEENS5_IJNST_ISG_SC_EENST_ISH_SC_EEEEESJ_SK_SJ_SK_NS1E_6fusion15FusionCallbacksIS1I_NS1N_17LinearCombinationISJ_fSJ_fLNS_15FloatRoundStyleE2EEES1J_S1M_JEEENS4_5SM1004TMEM4LOAD26SM100_TMEM_LOAD_32dp32b32xENS4_13SM90_TMA_LOADES1B_NS4_39AutoVectorizingCopyWithAssumedAlignmentILi128EEENS4_14SM90_TMA_STOREES1B_S1Z_S1Z_EEEvvEEEEvNT_6ParamsE,@function
        .size           _ZN7cutlass13device_kernelINS_4gemm6kernel13GemmUniversalIN4cute5tupleIJiiiiEEENS1_10collective13CollectiveMmaINS1_35MainloopSm100TmaUmmaWarpSpecializedILi16ELi2ELi4ENS5_IJNS4_1CILi2EEENSA_ILi1EEESC_EEEEENS5_IJNSA_ILi256EEENSA_ILi128EEENSA_ILi32EEEEEENS_6half_tENS5_IJlSC_lEEESJ_SK_NS4_8TiledMMAINS4_8MMA_AtomIJNS4_26SM100_MMA_F16BF16_2x1SM_SSISJ_SJ_fLi256ELi128ELNS4_4UMMA5MajorE0ELSP_0ELNSO_7ScaleInE0ELSQ_0EEEEEENS4_6LayoutINS5_IJSC_SC_SC_EEENS5_IJNSA_ILi0EEESV_SV_EEEEENS5_IJNS4_10UnderscoreESY_SY_EEEEENS4_18SM100_TMA_2SM_LOADENS4_14ComposedLayoutINS4_7SwizzleILi2ELi4ELi3EEENS4_18smem_ptr_flag_bitsILi16EEENST_INS5_IJNSA_ILi8EEESH_EEENS5_IJSH_SC_EEEEEEEvNS4_8identityES11_S1B_vS1C_EENS_8epilogue10collective18CollectiveEpilogueINS1E_23Sm100TmaWarpSpecializedILi4ELi2ELi32ELb1ELb0EEEJNS5_IJSG_SG_SH_EEENS5_IJNST_ISG_SC_EENST_ISH_SC_EEEEESJ_SK_SJ_SK_NS1E_6fusion15FusionCallbacksIS1I_NS1N_17LinearCombinationISJ_fSJ_fLNS_15FloatRoundStyleE2EEES1J_S1M_JEEENS4_5SM1004TMEM4LOAD26SM100_TMEM_LOAD_32dp32b32xENS4_13SM90_TMA_LOADES1B_NS4_39AutoVectorizingCopyWithAssumedAlignmentILi128EEENS4_14SM90_TMA_STOREES1B_S1Z_S1Z_EEEvvEEEEvNT_6ParamsE,(.L_x_234 - _ZN7cutlass13device_kernelINS_4gemm6kernel13GemmUniversalIN4cute5tupleIJiiiiEEENS1_10collective13CollectiveMmaINS1_35MainloopSm100TmaUmmaWarpSpecializedILi16ELi2ELi4ENS5_IJNS4_1CILi2EEENSA_ILi1EEESC_EEEEENS5_IJNSA_ILi256EEENSA_ILi128EEENSA_ILi32EEEEEENS_6half_tENS5_IJlSC_lEEESJ_SK_NS4_8TiledMMAINS4_8MMA_AtomIJNS4_26SM100_MMA_F16BF16_2x1SM_SSISJ_SJ_fLi256ELi128ELNS4_4UMMA5MajorE0ELSP_0ELNSO_7ScaleInE0ELSQ_0EEEEEENS4_6LayoutINS5_IJSC_SC_SC_EEENS5_IJNSA_ILi0EEESV_SV_EEEEENS5_IJNS4_10UnderscoreESY_SY_EEEEENS4_18SM100_TMA_2SM_LOADENS4_14ComposedLayoutINS4_7SwizzleILi2ELi4ELi3EEENS4_18smem_ptr_flag_bitsILi16EEENST_INS5_IJNSA_ILi8EEESH_EEENS5_IJSH_SC_EEEEEEEvNS4_8identityES11_S1B_vS1C_EENS_8epilogue10collective18CollectiveEpilogueINS1E_23Sm100TmaWarpSpecializedILi4ELi2ELi32ELb1ELb0EEEJNS5_IJSG_SG_SH_EEENS5_IJNST_ISG_SC_EENST_ISH_SC_EEEEESJ_SK_SJ_SK_NS1E_6fusion15FusionCallbacksIS1I_NS1N_17LinearCombinationISJ_fSJ_fLNS_15FloatRoundStyleE2EEES1J_S1M_JEEENS4_5SM1004TMEM4LOAD26SM100_TMEM_LOAD_32dp32b32xENS4_13SM90_TMA_LOADES1B_NS4_39AutoVectorizingCopyWithAssumedAlignmentILi128EEENS4_14SM90_TMA_STOREES1B_S1Z_S1Z_EEEvvEEEEvNT_6ParamsE)
        .other          _ZN7cutlass13device_kernelINS_4gemm6kernel13GemmUniversalIN4cute5tupleIJiiiiEEENS1_10collective13CollectiveMmaINS1_35MainloopSm100TmaUmmaWarpSpecializedILi16ELi2ELi4ENS5_IJNS4_1CILi2EEENSA_ILi1EEESC_EEEEENS5_IJNSA_ILi256EEENSA_ILi128EEENSA_ILi32EEEEEENS_6half_tENS5_IJlSC_lEEESJ_SK_NS4_8TiledMMAINS4_8MMA_AtomIJNS4_26SM100_MMA_F16BF16_2x1SM_SSISJ_SJ_fLi256ELi128ELNS4_4UMMA5MajorE0ELSP_0ELNSO_7ScaleInE0ELSQ_0EEEEEENS4_6LayoutINS5_IJSC_SC_SC_EEENS5_IJNSA_ILi0EEESV_SV_EEEEENS5_IJNS4_10UnderscoreESY_SY_EEEEENS4_18SM100_TMA_2SM_LOADENS4_14ComposedLayoutINS4_7SwizzleILi2ELi4ELi3EEENS4_18smem_ptr_flag_bitsILi16EEENST_INS5_IJNSA_ILi8EEESH_EEENS5_IJSH_SC_EEEEEEEvNS4_8identityES11_S1B_vS1C_EENS_8epilogue10collective18CollectiveEpilogueINS1E_23Sm100TmaWarpSpecializedILi4ELi2ELi32ELb1ELb0EEEJNS5_IJSG_SG_SH_EEENS5_IJNST_ISG_SC_EENST_ISH_SC_EEEEESJ_SK_SJ_SK_NS1E_6fusion15FusionCallbacksIS1I_NS1N_17LinearCombinationISJ_fSJ_fLNS_15FloatRoundStyleE2EEES1J_S1M_JEEENS4_5SM1004TMEM4LOAD26SM100_TMEM_LOAD_32dp32b32xENS4_13SM90_TMA_LOADES1B_NS4_39AutoVectorizingCopyWithAssumedAlignmentILi128EEENS4_14SM90_TMA_STOREES1B_S1Z_S1Z_EEEvvEEEEvNT_6ParamsE,@"STO_CUDA_ENTRY STV_DEFAULT"
_ZN7cutlass13device_kernelINS_4gemm6kernel13GemmUniversalIN4cute5tupleIJiiiiEEENS1_10collective13CollectiveMmaINS1_35MainloopSm100TmaUmmaWarpSpecializedILi16ELi2ELi4ENS5_IJNS4_1CILi2EEENSA_ILi1EEESC_EEEEENS5_IJNSA_ILi256EEENSA_ILi128EEENSA_ILi32EEEEEENS_6half_tENS5_IJlSC_lEEESJ_SK_NS4_8TiledMMAINS4_8MMA_AtomIJNS4_26SM100_MMA_F16BF16_2x1SM_SSISJ_SJ_fLi256ELi128ELNS4_4UMMA5MajorE0ELSP_0ELNSO_7ScaleInE0ELSQ_0EEEEEENS4_6LayoutINS5_IJSC_SC_SC_EEENS5_IJNSA_ILi0EEESV_SV_EEEEENS5_IJNS4_10UnderscoreESY_SY_EEEEENS4_18SM100_TMA_2SM_LOADENS4_14ComposedLayoutINS4_7SwizzleILi2ELi4ELi3EEENS4_18smem_ptr_flag_bitsILi16EEENST_INS5_IJNSA_ILi8EEESH_EEENS5_IJSH_SC_EEEEEEEvNS4_8identityES11_S1B_vS1C_EENS_8epilogue10collective18CollectiveEpilogueINS1E_23Sm100TmaWarpSpecializedILi4ELi2ELi32ELb1ELb0EEEJNS5_IJSG_SG_SH_EEENS5_IJNST_ISG_SC_EENST_ISH_SC_EEEEESJ_SK_SJ_SK_NS1E_6fusion15FusionCallbacksIS1I_NS1N_17LinearCombinationISJ_fSJ_fLNS_15FloatRoundStyleE2EEES1J_S1M_JEEENS4_5SM1004TMEM4LOAD26SM100_TMEM_LOAD_32dp32b32xENS4_13SM90_TMA_LOADES1B_NS4_39AutoVectorizingCopyWithAssumedAlignmentILi128EEENS4_14SM90_TMA_STOREES1B_S1Z_S1Z_EEEvvEEEEvNT_6ParamsE:
[----:B------:R-:W1:Y:S01]  /*0000*/  LDC R1, c[0x0][0x37c] ;  /* 0x0000df00ff017b82 */ /* 0x000e620000000800 */
[----:B------:R-:W2:Y:S01]  /*0010*/  S2R R105, SR_TID.X ;  /* 0x0000000000697919 */ /* 0x000ea20000002100 */
[----:B------:R-:W3:Y:S06]  /*0020*/  LDCU.64 UR6, c[0x0][0x890] ;  /* 0x00011200ff0677ac */ /* 0x000eec0008000a00 */
[----:B------:R-:W4:Y:S01]  /*0030*/  S2UR UR37, SR_CgaCtaId ;  /* 0x00000000002579c3 */ /* 0x000f220000008800 */
[----:B------:R-:W-:Y:S02]  /*0040*/  PRMT R92, RZ, 0x7610, R92 ;  /* 0x00007610ff5c7816 */ /* 0x000fe4000000005c */
[----:B------:R-:W-:Y:S01]  /*0050*/  ELECT P1, URZ, PT ;  /* 0x0000000000ff782f */ /* 0x000fe20003820000 */
[----:B------:R-:W1:Y:S01]  /*0060*/  LDCU.64 UR46, c[0x0][0x358] ;  /* 0x00006b00ff2e77ac */ /* 0x000e620008000a00 */
[----:B---3--:R-:W-:-:S04]  /*0070*/  UISETP.NE.U32.AND UP0, UPT, UR6, URZ, UPT ;  /* 0x000000ff0600728c */ /* 0x008fc8000bf05070 */
[----:B------:R-:W-:Y:S02]  /*0080*/  UISETP.NE.AND.EX UP0, UPT, UR7, URZ, UPT, UP0 ;  /* 0x000000ff0700728c */ /* 0x000fe4000bf05300 */
[----:B----4-:R-:W-:Y:S02]  /*0090*/  ULOP3.LUT UR5, UR37, 0x1, URZ, 0xc0, !UPT ;  /* 0x0000000125057892 */ /* 0x010fe4000f8ec0ff */
[----:B------:R-:W-:Y:S01]  /*00a0*/  ULOP3.LUT UR4, UR37, 0x1, URZ, 0x3c, !UPT ;  /* 0x0000000125047892 */ /* 0x000fe2000f8e3cff */
[----:B--2---:R-:W-:-:S05]  /*00b0*/  SHF.R.U32.HI R96, RZ, 0x5, R105 ;  /* 0x00000005ff607819 */ /* 0x004fca0000011669 */
[----:B------:R-:W2:Y:S02]  /*00c0*/  SHFL.IDX PT, R0, R96, RZ, 0x1f ;  /* 0x00001fff60007589 */ /* 0x000ea400000e0000 */
[----:B--2---:R-:W-:Y:S01]  /*00d0*/  R2UR UR10, R0 ;  /* 0x00000000000a72ca */ /* 0x004fe200000e0000 */
[----:B-1----:R-:W-:-:S14]  /*00e0*/  BRA.U UP0, `(.L_x_0) ;  /* 0x00000001002c7547 */ /* 0x002fdc000b800000 */
[----:B------:R-:W1:Y:S02]  /*00f0*/  LDCU.64 UR8, c[0x0][0x888] ;  /* 0x00011100ff0877ac */ /* 0x000e640008000a00 */
[----:B-1----:R-:W-:-:S04]  /*0100*/  UISETP.NE.U32.AND UP0, UPT, UR8, URZ, UPT ;  /* 0x000000ff0800728c */ /* 0x002fc8000bf05070 */
[----:B------:R-:W-:-:S09]  /*0110*/  UISETP.NE.AND.EX UP0, UPT, UR9, URZ, UPT, UP0 ;  /* 0x000000ff0900728c */ /* 0x000fd2000bf05300 */
[----:B------:R-:W-:Y:S05]  /*0120*/  BRA.U !UP0, `(.L_x_1) ;  /* 0x0000000108107547 */ /* 0x000fea000b800000 */
[----:B------:R-:W1:Y:S02]  /*0130*/  LDC.64 R2, c[0x0][0x888] ;  /* 0x00022200ff027b82 */ /* 0x000e640000000a00 */
[----:B-1----:R1:W5:Y:S01]  /*0140*/  LDG.E R49, desc[UR46][R2.64] ;  /* 0x0000002e02317981 */ /* 0x002362000c1e1900 */
[----:B------:R-:W-:Y:S01]  /*0150*/  HFMA2 R92, -RZ, RZ, 0, 5.9604644775390625e-08 ;  /* 0x00000001ff5c7431 */ /* 0x000fe200000001ff */
[----:B------:R-:W-:Y:S05]  /*0160*/  BRA `(.L_x_0) ;  /* 0x00000000000c7947 */ /* 0x000fea0003800000 */
.L_x_1:
[----:B------:R-:W1:Y:S01]  /*0170*/  LDCU UR8, c[0x0][0x880] ;  /* 0x00011000ff0877ac */ /* 0x000e620008000800 */
[----:B------:R-:W-:Y:S01]  /*0180*/  HFMA2 R92, -RZ, RZ, 0, 5.9604644775390625e-08 ;  /* 0x00000001ff5c7431 */ /* 0x000fe200000001ff */
[----:B-1----:R-:W-:-:S07]  /*0190*/  MOV R49, UR8 ;  /* 0x0000000800317c02 */ /* 0x002fce0008000f00 */
.L_x_0:
[----:B------:R-:W2:Y:S02]  /*01a0*/  LDCU.64 UR8, c[0x0][0x8b0] ;  /* 0x00011600ff0877ac */ /* 0x000ea40008000a00 */
[----:B--2---:R-:W-:-:S04]  /*01b0*/  UISETP.NE.U32.AND UP0, UPT, UR8, URZ, UPT ;  /* 0x000000ff0800728c */ /* 0x004fc8000bf05070 */
[----:B------:R-:W-:-:S09]  /*01c0*/  UISETP.NE.AND.EX UP0, UPT, UR9, URZ, UPT, UP0 ;  /* 0x000000ff0900728c */ /* 0x000fd2000bf05300 */
[----:B------:R-:W-:Y:S05]  /*01d0*/  BRA.U UP0, `(.L_x_2) ;  /* 0x0000000100247547 */ /* 0x000fea000b800000 */
[----:B------:R-:W2:Y:S02]  /*01e0*/  LDCU.64 UR8, c[0x0][0x8a8] ;  /* 0x00011500ff0877ac */ /* 0x000ea40008000a00 */
[----:B--2---:R-:W-:-:S04]  /*01f0*/  UISETP.NE.U32.AND UP0, UPT, UR8, URZ, UPT ;  /* 0x000000ff0800728c */ /* 0x004fc8000bf05070 */
[----:B------:R-:W-:-:S09]  /*0200*/  UISETP.NE.AND.EX UP0, UPT, UR9, URZ, UPT, UP0 ;  /* 0x000000ff0900728c */ /* 0x000fd2000bf05300 */
[----:B------:R-:W-:Y:S05]  /*0210*/  BRA.U !UP0, `(.L_x_3) ;  /* 0x00000001080c7547 */ /* 0x000fea000b800000 */
[----:B-1----:R-:W1:Y:S02]  /*0220*/  LDC.64 R2, c[0x0][0x8a8] ;  /* 0x00022a00ff027b82 */ /* 0x002e640000000a00 */
[----:B-1----:R2:W5:Y:S01]  /*0230*/  LDG.E R47, desc[UR46][R2.64] ;  /* 0x0000002e022f7981 */ /* 0x002562000c1e1900 */
[----:B------:R-:W-:Y:S05]  /*0240*/  BRA `(.L_x_2) ;  /* 0x0000000000087947 */ /* 0x000fea0003800000 */
.L_x_3:
[----:B------:R-:W2:Y:S02]  /*0250*/  LDCU UR8, c[0x0][0x8a0] ;  /* 0x00011400ff0877ac */ /* 0x000ea40008000800 */
[----:B--2---:R-:W-:Y:S02]  /*0260*/  MOV R47, UR8 ;  /* 0x00000008002f7c02 */ /* 0x004fe40008000f00 */
.L_x_2:
[----:B------:R-:W-:Y:S01]  /*0270*/  IMAD.U32 R0, RZ, RZ, UR10 ;  /* 0x0000000aff007e24 */ /* 0x000fe2000f8e00ff */
[----:B------:R-:W-:Y:S04]  /*0280*/  BSSY.RECONVERGENT B0, `(.L_x_4) ;  /* 0x000000c000007945 */ /* 0x000fe80003800200 */
[C---:B------:R-:W-:Y:S02]  /*0290*/  ISETP.NE.OR P2, PT, R0.reuse, 0x1, !P1 ;  /* 0x000000010000780c */ /* 0x040fe40004f45670 */
[----:B------:R-:W-:-:S11]  /*02a0*/  ISETP.NE.OR P0, PT, R0, 0x3, !P1 ;  /* 0x000000030000780c */ /* 0x000fd60004f05670 */
[----:B------:R-:W-:Y:S05]  /*02b0*/  @P2 BRA `(.L_x_5) ;  /* 0x0000000000202947 */ /* 0x000fea0003800000 */
[----:B------:R-:W3:Y:S02]  /*02c0*/  LDCU.64 UR8, c[0x0][0x348] ;  /* 0x00006900ff0877ac */ /* 0x000ee40008000a00 */
[----:B---3--:R-:W-:Y:S02]  /*02d0*/  UIADD3 UR12, UP1, UPT, UR8, 0x80, URZ ;  /* 0x00000080080c7890 */ /* 0x008fe4000ff3e0ff */
[----:B------:R-:W-:Y:S02]  /*02e0*/  UIADD3 UR8, UP0, UPT, UR8, 0x180, URZ ;  /* 0x0000018008087890 */ /* 0x000fe4000ff1e0ff */
[----:B------:R-:W-:Y:S02]  /*02f0*/  UIADD3.X UR13, UPT, UPT, URZ, UR9, URZ, UP1, !UPT ;  /* 0x00000009ff0d7290 */ /* 0x000fe40008ffe4ff */
[----:B------:R-:W-:-:S07]  /*0300*/  UIADD3.X UR9, UPT, UPT, URZ, UR9, URZ, UP0, !UPT ;  /* 0x00000009ff097290 */ /* 0x000fce00087fe4ff */
[----:B------:R3:W-:Y:S02]  /*0310*/  UTMACCTL.PF [UR12] ;  /* 0x000000000c0079b9 */ /* 0x0007e40008040000 */
[----:B------:R3:W-:Y:S02]  /*0320*/  UTMACCTL.PF [UR8] ;  /* 0x00000000080079b9 */ /* 0x0007e40008040000 */
[----:B---3--:R-:W-:Y:S01]  /*0330*/  NOP ;  /* 0x0000000000007918 */ /* 0x008fe20000000000 */
.L_x_5:
[----:B------:R-:W-:Y:S05]  /*0340*/  BSYNC.RECONVERGENT B0 ;  /* 0x0000000000007941 */ /* 0x000fea0003800200 */
.L_x_4:
[----:B------:R-:W-:Y:S04]  /*0350*/  BSSY.RECONVERGENT B0, `(.L_x_6) ;  /* 0x000000a000007945 */ /* 0x000fe80003800200 */
        /* <DEDUP_REMOVED lines=9> */
.L_x_7:
[----:B------:R-:W-:Y:S05]  /*03f0*/  BSYNC.RECONVERGENT B0 ;  /* 0x0000000000007941 */ /* 0x000fea0003800200 */
.L_x_6:
[----:B------:R-:W3:Y:S01]  /*0400*/  LDCU.64 UR8, c[0x0][0x888] ;  /* 0x00011100ff0877ac */ /* 0x000ee20008000a00 */
[----:B------:R-:W-:Y:S02]  /*0410*/  UISETP.EQ.U32.AND UP1, UPT, UR6, URZ, UPT ;  /* 0x000000ff0600728c */ /* 0x000fe4000bf22070 */
[----:B------:R-:W-:Y:S02]  /*0420*/  UPLOP3.LUT UP5, UPT, UPT, UPT, UPT, 0x80, 0x8 ;  /* 0x000000000008789c */ /* 0x000fe40003faf070 */
[----:B---3--:R-:W-:-:S04]  /*0430*/  UISETP.NE.U32.AND UP0, UPT, UR8, URZ, UPT ;  /* 0x000000ff0800728c */ /* 0x008fc8000bf05070 */
[----:B------:R-:W-:-:S04]  /*0440*/  UISETP.NE.AND.EX UP0, UPT, UR9, URZ, UPT, UP0 ;  /* 0x000000ff0900728c */ /* 0x000fc8000bf05300 */
[----:B------:R-:W-:-:S04]  /*0450*/  UISETP.EQ.OR.EX UP2, UPT, UR7, URZ, !UP0, UP1 ;  /* 0x000000ff0700728c */ /* 0x000fc8000c742710 */
[----:B------:R-:W-:-:S05]  /*0460*/  UP2UR UR50, UPR, URZ, 0x4 ;  /* 0x00000004ff327883 */ /* 0x000fca0008000000 */
[----:B------:R-:W-:Y:S07]  /*0470*/  BRA.U !UP2, `(.L_x_8) ;  /* 0x000000010a207547 */ /* 0x000fee000b800000 */
[----:B------:R-:W-:Y:S01]  /*0480*/  UISETP.NE.U32.AND UP2, UPT, UR6, URZ, UPT ;  /* 0x000000ff0600728c */ /* 0x000fe2000bf45070 */
[----:B-----5:R-:W-:Y:S01]  /*0490*/  FSETP.NEU.AND P0, PT, R49, RZ, PT ;  /* 0x000000ff3100720b */ /* 0x020fe20003f0d000 */
[----:B------:R-:W-:Y:S02]  /*04a0*/  USEL UR6, URZ, 0xffffffff, UP0 ;  /* 0xffffffffff067887 */ /* 0x000fe40008000000 */
[----:B------:R-:W-:-:S10]  /*04b0*/  UISETP.NE.AND.EX UP2, UPT, UR7, URZ, UPT, UP2 ;  /* 0x000000ff0700728c */ /* 0x000fd4000bf45320 */
[----:B------:R-:W-:Y:S01]  /*04c0*/  VOTEU.ANY UP1, P0 ;  /* 0x0000000000ff7886 */ /* 0x000fe20000020100 */
[----:B------:R-:W-:-:S04]  /*04d0*/  @!UP2 USEL UR6, URZ, 0xffffffff, UP1 ;  /* 0xffffffffff06a887 */ /* 0x000fc80008800000 */
[----:B------:R-:W-:-:S04]  /*04e0*/  ULOP3.LUT UR6, UR6, 0x1, URZ, 0xc0, !UPT ;  /* 0x0000000106067892 */ /* 0x000fc8000f8ec0ff */
[----:B------:R-:W-:-:S11]  /*04f0*/  UISETP.NE.U32.AND UP5, UPT, UR6, 0x1, UPT ;  /* 0x000000010600788c */ /* 0x000fd6000bfa5070 */
.L_x_8:
[----:B------:R-:W3:Y:S01]  /*0500*/  SHFL.IDX PT, R0, R96, RZ, 0x1f ;  /* 0x00001fff60007589 */ /* 0x000ee200000e0000 */
[----:B------:R-:W-:-:S04]  /*0510*/  UISETP.NE.AND UP1, UPT, UR10, 0x2, UPT ;  /* 0x000000020a00788c */ /* 0x000fc8000bf25270 */
[----:B------:R-:W-:Y:S02]  /*0520*/  UISETP.EQ.AND UP2, UPT, UR5, URZ, !UP1 ;  /* 0x000000ff0500728c */ /* 0x000fe4000cf42270 */
[----:B------:R-:W-:-:S04]  /*0530*/  USEL UR6, URZ, 0x1, UP1 ;  /* 0x00000001ff067887 */ /* 0x000fc80008800000 */
[----:B------:R-:W-:Y:S02]  /*0540*/  PLOP3.LUT P5, PT, P1, PT, UP2, 0x80, 0x8 ;  /* 0x000000000008781c */ /* 0x000fe40000faf028 */
[----:B---3--:R-:W-:-:S13]  /*0550*/  ISETP.NE.AND P0, PT, R0, RZ, PT ;  /* 0x000000ff0000720c */ /* 0x008fda0003f05270 */
[----:B------:R-:W-:Y:S05]  /*0560*/  @P0 BRA `(.L_x_9) ;  /* 0x0000000000b00947 */ /* 0x000fea0003800000 */
[----:B------:R-:W-:Y:S01]  /*0570*/  ELECT P0, URZ, PT ;  /* 0x0000000000ff782f */ /* 0x000fe20003800000 */
[----:B------:R-:W-:-:S12]  /*0580*/  BSSY.RECONVERGENT B0, `(.L_x_9) ;  /* 0x000002a000007945 */ /* 0x000fd80003800200 */
[----:B------:R-:W-:Y:S05]  /*0590*/  @!P0 BRA `(.L_x_10) ;  /* 0x0000000000a08947 */ /* 0x000fea0003800000 */
[----:B------:R-:W-:Y:S01]  /*05a0*/  UMOV UR8, 0x400 ;  /* 0x0000040000087882 */ /* 0x000fe20000000000 */
[----:B------:R-:W-:Y:S01]  /*05b0*/  UMOV UR7, 0x1 ;  /* 0x0000000100077882 */ /* 0x000fe20000000000 */
[----:B------:R-:W-:Y:S02]  /*05c0*/  ULEA UR8, UR37, UR8, 0x18 ;  /* 0x0000000825087291 */ /* 0x000fe4000f8ec0ff */
[----:B------:R-:W-:-:S04]  /*05d0*/  UIADD3 UR12, UPT, UPT, -UR7, 0x100000, URZ ;  /* 0x00100000070c7890 */ /* 0x000fc8000fffe1ff */
[----:B------:R-:W-:Y:S02]  /*05e0*/  USHF.L.U32 UR13, UR12, 0xb, URZ ;  /* 0x0000000b0c0d7899 */ /* 0x000fe400080006ff */
[----:B------:R-:W-:Y:S01]  /*05f0*/  USHF.L.U32 UR12, UR12, 0x1, URZ ;  /* 0x000000010c0c7899 */ /* 0x000fe200080006ff */
[----:B------:R-:W3:Y:S11]  /*0600*/  FENCE.VIEW.ASYNC.S ;  /* 0x00000000000073c6 */ /* 0x000ef60000000000 */
[----:B---3--:R3:W4:Y:S01]  /*0610*/  SYNCS.EXCH.64 URZ, [UR8], UR12 ;  /* 0x0000000c08ff75b2 */ /* 0x0087220008000100 */
[----:B------:R3:W1:Y:S01]  /*0620*/  SYNCS.EXCH.64 URZ, [UR8+0x80], UR12 ;  /* 0x0000800c08ff75b2 */ /* 0x0006620008000100 */
        /* <DEDUP_REMOVED lines=29> */
[----:B------:R3:W1:Y:S02]  /*0800*/  SYNCS.EXCH.64 URZ, [UR8+0xf8], UR12 ;  /* 0x0000f80c08ff75b2 */ /* 0x0006640008000100 */
[----:B---34-:R-:W-:Y:S01]  /*0810*/  NOP ;  /* 0x0000000000007918 */ /* 0x018fe20000000000 */
.L_x_10:
[----:B------:R-:W-:Y:S05]  /*0820*/  BSYNC.RECONVERGENT B0 ;  /* 0x0000000000007941 */ /* 0x000fea0003800200 */
.L_x_9:
[----:B------:R-:W3:Y:S01]  /*0830*/  SHFL.IDX PT, R0, R96, RZ, 0x1f ;  /* 0x00001fff60007589 */ /* 0x000ee200000e0000 */
[----:B------:R-:W-:Y:S01]  /*0840*/  NOP ;  /* 0x0000000000007918 */ /* 0x000fe20000000000 */
[----:B---3--:R-:W-:-:S13]  /*0850*/  ISETP.NE.AND P0, PT, R0, 0x1, PT ;  /* 0x000000010000780c */ /* 0x008fda0003f05270 */
[----:B------:R-:W-:Y:S05]  /*0860*/  @P0 BRA `(.L_x_11) ;  /* 0x0000000000540947 */ /* 0x000fea0003800000 */
[----:B------:R-:W-:Y:S01]  /*0870*/  UMOV UR9, 0x400 ;  /* 0x0000040000097882 */ /* 0x000fe20000000000 */
[----:B------:R-:W-:Y:S01]  /*0880*/  UMOV UR8, 0x20 ;  /* 0x0000002000087882 */ /* 0x000fe20000000000 */
[----:B------:R-:W-:Y:S01]  /*0890*/  UMOV UR7, 0x80 ;  /* 0x0000008000077882 */ /* 0x000fe20000000000 */
[----:B------:R-:W-:Y:S02]  /*08a0*/  ULEA UR9, UR37, UR9, 0x18 ;  /* 0x0000000925097291 */ /* 0x000fe4000f8ec0ff */
[----:B------:R-:W-:-:S04]  /*08b0*/  UIADD3 UR12, UPT, UPT, -UR8, 0x100000, URZ ;  /* 0x00100000080c7890 */ /* 0x000fc8000fffe1ff */
[----:B------:R-:W-:Y:S02]  /*08c0*/  USHF.L.U32 UR13, UR12, 0xb, URZ ;  /* 0x0000000b0c0d7899 */ /* 0x000fe400080006ff */
[----:B------:R-:W-:Y:S02]  /*08d0*/  USHF.L.U32 UR12, UR12, 0x1, URZ ;  /* 0x000000010c0c7899 */ /* 0x000fe400080006ff */
[----:B------:R-:W-:-:S04]  /*08e0*/  UIADD3 UR14, UPT, UPT, -UR7, 0x100000, URZ ;  /* 0x00100000070e7890 */ /* 0x000fc8000fffe1ff */
[----:B------:R-:W-:Y:S02]  /*08f0*/  USHF.L.U32 UR15, UR14, 0xb, URZ ;  /* 0x0000000b0e0f7899 */ /* 0x000fe400080006ff */
[----:B------:R-:W-:Y:S01]  /*0900*/  USHF.L.U32 UR14, UR14, 0x1, URZ ;  /* 0x000000010e0e7899 */ /* 0x000fe200080006ff */
[----:B------:R-:W-:Y:S01]  /*0910*/  ELECT P0, URZ, PT ;  /* 0x0000000000ff782f */ /* 0x000fe20003800000 */
[----:B------:R-:W3:Y:S02]  /*0920*/  FENCE.VIEW.ASYNC.S ;  /* 0x00000000000073c6 */ /* 0x000ee40000000000 */
[----:B---3--:R3:W4:Y:S08]  /*0930*/  SYNCS.EXCH.64 URZ, [UR9+0x100], UR12 ;  /* 0x0001000c09ff75b2 */ /* 0x0087300008000100 */
[----:B------:R3:W1:Y:S01]  /*0940*/  SYNCS.EXCH.64 URZ, [UR9+0x120], UR14 ;  /* 0x0001200e09ff75b2 */ /* 0x0006620008000100 */
[----:B------:R3:W1:Y:S01]  /*0950*/  SYNCS.EXCH.64 URZ, [UR9+0x108], UR12 ;  /* 0x0001080c09ff75b2 */ /* 0x0006620008000100 */
[----:B------:R3:W1:Y:S01]  /*0960*/  SYNCS.EXCH.64 URZ, [UR9+0x128], UR14 ;  /* 0x0001280e09ff75b2 */ /* 0x0006620008000100 */
[----:B------:R3:W1:Y:S01]  /*0970*/  SYNCS.EXCH.64 URZ, [UR9+0x110], UR12 ;  /* 0x0001100c09ff75b2 */ /* 0x0006620008000100 */
[----:B------:R3:W1:Y:S01]  /*0980*/  SYNCS.EXCH.64 URZ, [UR9+0x130], UR14 ;  /* 0x0001300e09ff75b2 */ /* 0x0006620008000100 */
[----:B------:R3:W1:Y:S01]  /*0990*/  SYNCS.EXCH.64 URZ, [UR9+0x118], UR12 ;  /* 0x0001180c09ff75b2 */ /* 0x0006620008000100 */
[----:B------:R3:W1:Y:S01]  /*09a0*/  SYNCS.EXCH.64 URZ, [UR9+0x138], UR14 ;  /* 0x0001380e09ff75b2 */ /* 0x0006620008000100 */
[----:B------:R-:W-:Y:S01]  /*09b0*/  NOP ;  /* 0x0000000000007918 */ /* 0x000fe20000000000 */
.L_x_11:
[----:B------:R-:W2:Y:S01]  /*09c0*/  SHFL.IDX PT, R0, R96, RZ, 0x1f ;  /* 0x00001fff60007589 */ /* 0x000ea200000e0000 */
[----:B------:R-:W-:Y:S01]  /*09d0*/  NOP ;  /* 0x0000000000007918 */ /* 0x000fe20000000000 */
[----:B--2---:R-:W-:-:S13]  /*09e0*/  ISETP.NE.AND P0, PT, R0, 0x3, PT ;  /* 0x000000030000780c */ /* 0x004fda0003f05270 */
[----:B------:R-:W-:Y:S05]  /*09f0*/  @P0 BRA `(.L_x_12) ;  /* 0x00000000002c0947 */ /* 0x000fea0003800000 */
[----:B------:R-:W-:Y:S01]  /*0a00*/  UMOV UR8, 0x400 ;  /* 0x0000040000087882 */ /* 0x000fe20000000000 */
[----:B------:R-:W-:Y:S01]  /*0a10*/  UMOV UR7, 0x20 ;  /* 0x0000002000077882 */ /* 0x000fe20000000000 */
[----:B------:R-:W-:Y:S02]  /*0a20*/  ULEA UR8, UR37, UR8, 0x18 ;  /* 0x0000000825087291 */ /* 0x000fe4000f8ec0ff */
[----:B---3--:R-:W-:-:S04]  /*0a30*/  UIADD3 UR12, UPT, UPT, -UR7, 0x100000, URZ ;  /* 0x00100000070c7890 */ /* 0x008fc8000fffe1ff */
[----:B------:R-:W-:Y:S02]  /*0a40*/  USHF.L.U32 UR13, UR12, 0xb, URZ ;  /* 0x0000000b0c0d7899 */ /* 0x000fe400080006ff */
[----:B------:R-:W-:Y:S01]  /*0a50*/  USHF.L.U32 UR12, UR12, 0x1, URZ ;  /* 0x000000010c0c7899 */ /* 0x000fe200080006ff */
[----:B------:R-:W-:Y:S01]  /*0a60*/  ELECT P0, URZ, PT ;  /* 0x0000000000ff782f */ /* 0x000fe20003800000 */
[----:B------:R-:W2:Y:S10]  /*0a70*/  FENCE.VIEW.ASYNC.S ;  /* 0x00000000000073c6 */ /* 0x000eb40000000000 */
[----:B--2---:R2:W3:Y:S01]  /*0a80*/  SYNCS.EXCH.64 URZ, [UR8+0x140], UR12 ;  /* 0x0001400c08ff75b2 */ /* 0x0044e20008000100 */
[----:B------:R2:W1:Y:S01]  /*0a90*/  SYNCS.EXCH.64 URZ, [UR8+0x148], UR12 ;  /* 0x0001480c08ff75b2 */ /* 0x0004620008000100 */
[----:B------:R-:W-:Y:S01]  /*0aa0*/  NOP ;  /* 0x0000000000007918 */ /* 0x000fe20000000000 */
.L_x_12:
[----:B------:R-:W4:Y:S01]  /*0ab0*/  SHFL.IDX PT, R0, R96, RZ, 0x1f ;  /* 0x00001fff60007589 */ /* 0x000f2200000e0000 */
[----:B------:R-:W-:Y:S01]  /*0ac0*/  NOP ;  /* 0x0000000000007918 */ /* 0x000fe20000000000 */
[----:B----4-:R-:W-:-:S13]  /*0ad0*/  ISETP.NE.AND P0, PT, R0, 0x4, PT ;  /* 0x000000040000780c */ /* 0x010fda0003f05270 */
[----:B------:R-:W-:Y:S05]  /*0ae0*/  @P0 BRA `(.L_x_13) ;  /* 0x0000000000480947 */ /* 0x000fea0003800000 */
[----:B---3--:R-:W-:Y:S01]  /*0af0*/  UMOV UR9, 0x1e0 ;  /* 0x000001e000097882 */ /* 0x008fe20000000000 */
[----:B--2---:R-:W-:Y:S01]  /*0b00*/  UMOV UR8, 0x400 ;  /* 0x0000040000087882 */ /* 0x004fe20000000000 */
[----:B------:R-:W-:Y:S01]  /*0b10*/  USEL UR9, UR9, 0x1a0, UP5 ;  /* 0x000001a009097887 */ /* 0x000fe2000a800000 */
        /* <DEDUP_REMOVED lines=9> */
[----:B------:R-:W2:Y:S02]  /*0bb0*/  FENCE.VIEW.ASYNC.S ;  /* 0x00000000000073c6 */ /* 0x000ea40000000000 */
[----:B--2---:R4:W2:Y:S08]  /*0bc0*/  SYNCS.EXCH.64 URZ, [UR8+0x150], UR12 ;  /* 0x0001500c08ff75b2 */ /* 0x0048b00008000100 */
[----:B------:R4:W3:Y:S01]  /*0bd0*/  SYNCS.EXCH.64 URZ, [UR8+0x160], UR14 ;  /* 0x0001600e08ff75b2 */ /* 0x0008e20008000100 */
[----:B------:R4:W1:Y:S01]  /*0be0*/  SYNCS.EXCH.64 URZ, [UR8+0x158], UR12 ;  /* 0x0001580c08ff75b2 */ /* 0x0008620008000100 */
[----:B------:R4:W1:Y:S02]  /*0bf0*/  SYNCS.EXCH.64 URZ, [UR8+0x168], UR14 ;  /* 0x0001680e08ff75b2 */ /* 0x0008640008000100 */
[----:B----4-:R-:W-:Y:S01]  /*0c00*/  NOP ;  /* 0x0000000000007918 */ /* 0x010fe20000000000 */
.L_x_13:
[----:B------:R-:W4:Y:S01]  /*0c10*/  SHFL.IDX PT, R0, R96, RZ, 0x1f ;  /* 0x00001fff60007589 */ /* 0x000f2200000e0000 */
[----:B------:R-:W-:Y:S01]  /*0c20*/  NOP ;  /* 0x0000000000007918 */ /* 0x000fe20000000000 */
[----:B----4-:R-:W-:-:S13]  /*0c30*/  ISETP.NE.AND P0, PT, R0, 0x5, PT ;  /* 0x000000050000780c */ /* 0x010fda0003f05270 */
[----:B------:R-:W-:Y:S05]  /*0c40*/  @P0 BRA `(.L_x_14) ;  /* 0x0000000000540947 */ /* 0x000fea0003800000 */
[----:B---3--:R-:W-:Y:S01]  /*0c50*/  UMOV UR9, 0x400 ;  /* 0x0000040000097882 */ /* 0x008fe20000000000 */
[----:B--2---:R-:W-:Y:S01]  /*0c60*/  UMOV UR8, 0x1 ;  /* 0x0000000100087882 */ /* 0x004fe20000000000 */
        /* <DEDUP_REMOVED lines=13> */
[----:B------:R4:W1:Y:S01]  /*0d40*/  SYNCS.EXCH.64 URZ, [UR9+0x198], UR14 ;  /* 0x0001980e09ff75b2 */ /* 0x0008620008000100 */
[----:B------:R4:W1:Y:S01]  /*0d50*/  SYNCS.EXCH.64 URZ, [UR9+0x180], UR12 ;  /* 0x0001800c09ff75b2 */ /* 0x0008620008000100 */
[----:B------:R4:W1:Y:S01]  /*0d60*/  SYNCS.EXCH.64 URZ, [UR9+0x1a0], UR14 ;  /* 0x0001a00e09ff75b2 */ /* 0x0008620008000100 */
[----:B------:R4:W1:Y:S01]  /*0d70*/  SYNCS.EXCH.64 URZ, [UR9+0x188], UR12 ;  /* 0x0001880c09ff75b2 */ /* 0x0008620008000100 */
[----:B------:R4:W1:Y:S02]  /*0d80*/  SYNCS.EXCH.64 URZ, [UR9+0x1a8], UR14 ;  /* 0x0001a80e09ff75b2 */ /* 0x0008640008000100 */
[----:B----4-:R-:W-:Y:S01]  /*0d90*/  NOP ;  /* 0x0000000000007918 */ /* 0x010fe20000000000 */
.L_x_14:
[----:B------:R-:W4:Y:S01]  /*0da0*/  SHFL.IDX PT, R0, R96, RZ, 0x1f ;  /* 0x00001fff60007589 */ /* 0x000f2200000e0000 */
[----:B------:R-:W-:Y:S01]  /*0db0*/  ISETP.NE.OR P1, PT, RZ, UR10, !P1 ;  /* 0x0000000aff007c0c */ /* 0x000fe2000cf25670 */
[----:B------:R-:W-:Y:S01]  /*0dc0*/  NOP ;  /* 0x0000000000007918 */ /* 0x000fe20000000000 */
[----:B----4-:R-:W-:-:S13]  /*0dd0*/  ISETP.NE.AND P0, PT, R0, 0x3, PT ;  /* 0x000000030000780c */ /* 0x010fda0003f05270 */
[----:B------:R-:W-:Y:S05]  /*0de0*/  @P0 BRA `(.L_x_15) ;  /* 0x0000000000340947 */ /* 0x000fea0003800000 */
[----:B--2---:R-:W-:Y:S01]  /*0df0*/  UMOV UR8, 0x400 ;  /* 0x0000040000087882 */ /* 0x004fe20000000000 */
[----:B------:R-:W-:Y:S01]  /*0e00*/  UMOV UR7, 0x20 ;  /* 0x0000002000077882 */ /* 0x000fe20000000000 */
[----:B------:R-:W-:Y:S02]  /*0e10*/  ULEA UR8, UR37, UR8, 0x18 ;  /* 0x0000000825087291 */ /* 0x000fe4000f8ec0ff */
[----:B---3--:R-:W-:-:S04]  /*0e20*/  UIADD3 UR12, UPT, UPT, -UR7, 0x100000, URZ ;  /* 0x00100000070c7890 */ /* 0x008fc8000fffe1ff */
[----:B------:R-:W-:Y:S02]  /*0e30*/  USHF.L.U32 UR13, UR12, 0xb, URZ ;  /* 0x0000000b0c0d7899 */ /* 0x000fe400080006ff */
[----:B------:R-:W-:Y:S01]  /*0e40*/  USHF.L.U32 UR12, UR12, 0x1, URZ ;  /* 0x000000010c0c7899 */ /* 0x000fe200080006ff */
[----:B------:R-:W-:Y:S01]  /*0e50*/  ELECT P0, URZ, PT ;  /* 0x0000000000ff782f */ /* 0x000fe20003800000 */
[----:B------:R-:W2:Y:S10]  /*0e60*/  FENCE.VIEW.ASYNC.S ;  /* 0x00000000000073c6 */ /* 0x000eb40000000000 */
[----:B--2---:R4:W2:Y:S01]  /*0e70*/  SYNCS.EXCH.64 URZ, [UR8+0x1b0], UR12 ;  /* 0x0001b00c08ff75b2 */ /* 0x0048a20008000100 */
[----:B------:R4:W3:Y:S01]  /*0e80*/  SYNCS.EXCH.64 URZ, [UR8+0x1c0], UR12 ;  /* 0x0001c00c08ff75b2 */ /* 0x0008e20008000100 */
[----:B------:R4:W1:Y:S01]  /*0e90*/  SYNCS.EXCH.64 URZ, [UR8+0x1b8], UR12 ;  /* 0x0001b80c08ff75b2 */ /* 0x0008620008000100 */
[----:B------:R4:W1:Y:S02]  /*0ea0*/  SYNCS.EXCH.64 URZ, [UR8+0x1c8], UR12 ;  /* 0x0001c80c08ff75b2 */ /* 0x0008640008000100 */
[----:B----4-:R-:W-:Y:S01]  /*0eb0*/  NOP ;  /* 0x0000000000007918 */ /* 0x010fe20000000000 */
.L_x_15:
[----:B------:R-:W-:Y:S01]  /*0ec0*/  VOTEU.ALL UP1, P1 ;  /* 0x0000000000ff7886 */ /* 0x000fe20000820000 */
[----:B--2---:R-:W2:Y:S01]  /*0ed0*/  LDCU UR8, c[0x0][0x36c] ;  /* 0x00006d80ff0877ac */ /* 0x004ea20008000800 */
[----:B------:R-:W-:Y:S01]  /*0ee0*/  NOP ;  /* 0x0000000000007918 */ /* 0x000fe20000000000 */
[----:B------:R-:W-:Y:S01]  /*0ef0*/  LOP3.LUT R10, R105, 0x1f, RZ, 0xc0, !PT ;  /* 0x0000001f690a7812 */ /* 0x000fe200078ec0ff */
[----:B---3--:R-:W-:Y:S01]  /*0f00*/  UMOV UR12, 0x20 ;  /* 0x00000020000c7882 */ /* 0x008fe20000000000 */
[----:B------:R-:W-:Y:S01]  /*0f10*/  @!UP1 UMOV UR7, 0x400 ;  /* 0x0000040000079882 */ /* 0x000fe20000000000 */
[----:B------:R-:W-:-:S04]  /*0f20*/  @!UP1 UIADD3 UR12, UPT, UPT, -UR12, 0x100000, URZ ;  /* 0x001000000c0c9890 */ /* 0x000fc8000fffe1ff */
[----:B------:R-:W-:Y:S02]  /*0f30*/  @!UP1 USHF.L.U32 UR13, UR12, 0xb, URZ ;  /* 0x0000000b0c0d9899 */ /* 0x000fe400080006ff */
[----:B------:R-:W-:Y:S02]  /*0f40*/  @!UP1 USHF.L.U32 UR12, UR12, 0x1, URZ ;  /* 0x000000010c0c9899 */ /* 0x000fe400080006ff */
[----:B------:R-:W-:Y:S01]  /*0f50*/  @!UP1 ULEA UR7, UR37, UR7, 0x18 ;  /* 0x0000000725079291 */ /* 0x000fe2000f8ec0ff */
[----:B------:R-:W-:Y:S01]  /*0f60*/  VOTEU.ALL UP1, P1 ;  /* 0x0000000000ff7886 */ /* 0x000fe20000820000 */
[----:B------:R-:W-:Y:S01]  /*0f70*/  UISETP.NE.AND UP4, UPT, UR10, URZ, UPT ;  /* 0x000000ff0a00728c */ /* 0x000fe2000bf85270 */
[----:B------:R-:W3:Y:S09]  /*0f80*/  FENCE.VIEW.ASYNC.S ;  /* 0x00000000000073c6 */ /* 0x000ef20000000000 */
[----:B---3--:R3:W4:Y:S01]  /*0f90*/  @!UP1 SYNCS.EXCH.64 URZ, [UR7+0x1d0], UR12 ;  /* 0x0001d00c07ff95b2 */ /* 0x0087220008000100 */
[----:B--2---:R-:W-:-:S09]  /*0fa0*/  UISETP.EQ.U32.AND UP1, UPT, UR8, 0x1, UPT ;  /* 0x000000010800788c */ /* 0x004fd2000bf22070 */
[----:B------:R-:W-:Y:S05]  /*0fb0*/  BRA.U !UP1, `(.L_x_16) ;  /* 0x0000000109087547 */ /* 0x000fea000b800000 */
[----:B-1--4-:R-:W-:Y:S01]  /*0fc0*/  UCGABAR_ARV ;  /* 0x00000000000079c7 */ /* 0x012fe20008000000 */
[----:B------:R-:W-:Y:S05]  /*0fd0*/  BRA `(.L_x_17) ;  /* 0x0000000000047947 */ /* 0x000fea0003800000 */
.L_x_16:
[----:B-1--4-:R-:W-:Y:S01]  /*0fe0*/  NOP ;  /* 0x0000000000007918 */ /* 0x012fe20000000000 */
.L_x_17:
[----:B------:R-:W1:Y:S01]  /*0ff0*/  S2R R15, SR_CTAID.Y ;  /* 0x00000000000f7919 */ /* 0x000e620000002600 */
[----:B------:R-:W-:-:S05]  /*1000*/  CS2R.32 R91, SR_CgaSize ;  /* 0x00000000005b7805 */ /* 0x000fca0000008a00 */
[----:B------:R-:W-:-:S05]  /*1010*/  IMAD R91, R91, -0xa0, RZ ;  /* 0xffffff605b5b7824 */ /* 0x000fca00078e02ff */
[----:B---3--:R-:W-:-:S14]  /*1020*/  R2UR UR7, R91 ;  /* 0x000000005b0772ca */ /* 0x008fdc00000e0000 */
[----:B------:R-:W2:Y:S01]  /*1030*/  LDCU UR7, c[0x0][UR7+0x2b4] ;  /* 0x00005680070777ac */ /* 0x000ea20008000800 */
[----:B------:R-:W-:-:S05]  /*1040*/  CS2R.32 R0, SR_CgaSize ;  /* 0x0000000000007805 */ /* 0x000fca0000008a00 */
[----:B------:R-:W-:-:S06]  /*1050*/  IMAD R0, R0, -0xa0, RZ ;  /* 0xffffff6000007824 */ /* 0x000fcc00078e02ff */
[----:B------:R-:W3:Y:S01]  /*1060*/  LDC R0, c[0x0][R0+0x2a4] ;  /* 0x0000a90000007b82 */ /* 0x000ee20000000800 */
[----:B------:R-:W-:Y:S01]  /*1070*/  PRMT R8, RZ, 0x7610, R8 ;  /* 0x00007610ff087816 */ /* 0x000fe20000000008 */
[----:B------:R-:W4:Y:S01]  /*1080*/  S2R R9, SR_CTAID.X ;  /* 0x0000000000097919 */ /* 0x000f220000002500 */
[----:B------:R-:W-:-:S05]  /*1090*/  CS2R.32 R91, SR_CgaSize ;  /* 0x00000000005b7805 */ /* 0x000fca0000008a00 */
[----:B------:R-:W-:-:S05]  /*10a0*/  IMAD R91, R91, -0xa0, RZ ;  /* 0xffffff605b5b7824 */ /* 0x000fca00078e02ff */
[----:B------:R-:W-:-:S14]  /*10b0*/  R2UR UR8, R91 ;  /* 0x000000005b0872ca */ /* 0x000fdc00000e0000 */
[----:B------:R-:W3:Y:S01]  /*10c0*/  LDCU UR8, c[0x0][UR8+0x2b0] ;  /* 0x00005600080877ac */ /* 0x000ee20008000800 */
[----:B------:R-:W-:Y:S01]  /*10d0*/  UISETP.NE.AND UP2, UPT, UR10, 0x2, UPT ;  /* 0x000000020a00788c */ /* 0x000fe2000bf45270 */
[----:B------:R-:W2:Y:S01]  /*10e0*/  LDC R11, c[0x0][0xb24] ;  /* 0x0002c900ff0b7b82 */ /* 0x000ea20000000800 */
[----:B------:R-:W-:-:S05]  /*10f0*/  CS2R.32 R2, SR_CgaSize ;  /* 0x0000000000027805 */ /* 0x000fca0000008a00 */
[----:B------:R-:W-:-:S06]  /*1100*/  IMAD R2, R2, -0xa0, RZ ;  /* 0xffffff6002027824 */ /* 0x000fcc00078e02ff */
[----:B------:R-:W3:Y:S08]  /*1110*/  LDC R2, c[0x0][R2+0x2a0] ;  /* 0x0000a80002027b82 */ /* 0x000ef00000000800 */
[----:B------:R-:W3:Y:S01]  /*1120*/  LDC R40, c[0x0][0xb24] ;  /* 0x0002c900ff287b82 */ /* 0x000ee20000000800 */
[----:B-1----:R-:W-:-:S07]  /*1130*/  I2FP.F32.U32 R90, R15 ;  /* 0x0000000f005a7245 */ /* 0x002fce0000201000 */
[----:B------:R-:W1:Y:S01]  /*1140*/  S2UR UR36, SR_CTAID.Z ;  /* 0x00000000002479c3 */ /* 0x000e620000002700 */
[----:B--2---:R-:W-:Y:S01]  /*1150*/  ISETP.GE.AND P0, PT, R11, 0x1, PT ;  /* 0x000000010b00780c */ /* 0x004fe20003f06270 */
[----:B----4-:R-:W-:Y:S01]  /*1160*/  IMAD.MOV.U32 R14, RZ, RZ, R9 ;  /* 0x000000ffff0e7224 */ /* 0x010fe200078e0009 */
[----:B------:R-:W-:Y:S01]  /*1170*/  I2FP.F32.U32 R91, R9 ;  /* 0x00000009005b7245 */ /* 0x000fe20000201000 */
[----:B------:R-:W-:Y:S01]  /*1180*/  FMUL R90, R90, UR7 ;  /* 0x000000075a5a7c20 */ /* 0x000fe20008400000 */
[----:B------:R-:W2:Y:S03]  /*1190*/  LDCU UR7, c[0x0][0xb30] ;  /* 0x00016600ff0777ac */ /* 0x000ea60008000800 */
[----:B---3--:R-:W-:Y:S02]  /*11a0*/  FMUL R91, R91, UR8 ;  /* 0x000000085b5b7c20 */ /* 0x008fe40008400000 */
[----:B------:R-:W3:Y:S08]  /*11b0*/  F2I.U32.TRUNC.NTZ R90, R90 ;  /* 0x0000005a005a7305 */ /* 0x000ef0000020f000 */
[----:B------:R-:W4:Y:S01]  /*11c0*/  F2I.U32.TRUNC.NTZ R91, R91 ;  /* 0x0000005b005b7305 */ /* 0x000f22000020f000 */
[----:B--2---:R-:W-:Y:S01]  /*11d0*/  UISETP.NE.AND UP3, UPT, UR7, 0x1, UPT ;  /* 0x000000010700788c */ /* 0x004fe2000bf65270 */
[----:B---3--:R-:W-:-:S05]  /*11e0*/  IADD3 R90, PT, PT, -R90, RZ, RZ ;  /* 0x000000ff5a5a7210 */ /* 0x008fca0007ffe1ff */
[----:B------:R-:W-:Y:S01]  /*11f0*/  IMAD R90, R0, R90, R15 ;  /* 0x0000005a005a7224 */ /* 0x000fe200078e020f */
[----:B------:R-:W-:Y:S01]  /*1200*/  PRMT R0, RZ, 0x7610, R0 ;  /* 0x00007610ff007816 */ /* 0x000fe20000000000 */
[----:B----4-:R-:W-:-:S04]  /*1210*/  IMAD.MOV R91, RZ, RZ, -R91 ;  /* 0x000000ffff5b7224 */ /* 0x010fc800078e0a5b */
[----:B------:R-:W-:Y:S01]  /*1220*/  IMAD R91, R2, R91, R9 ;  /* 0x0000005b025b7224 */ /* 0x000fe200078e0209 */
[----:B-1----:R-:W-:Y:S06]  /*1230*/  BRA.U UP4, `(.L_x_18) ;  /* 0x0000000104247547 */ /* 0x002fec000b800000 */
[----:B------:R-:W-:Y:S01]  /*1240*/  ISETP.NE.AND P1, PT, R90, RZ, PT ;  /* 0x000000ff5a00720c */ /* 0x000fe20003f25270 */
[----:B------:R-:W-:Y:S01]  /*1250*/  IMAD.MOV.U32 R0, RZ, RZ, 0x3 ;  /* 0x00000003ff007424 */ /* 0x000fe200078e00ff */
[C---:B------:R-:W-:Y:S02]  /*1260*/  LOP3.LUT R2, R91.reuse, 0xfffffffe, RZ, 0xc0, !PT ;  /* 0xfffffffe5b027812 */ /* 0x040fe400078ec0ff */
[----:B------:R-:W-:Y:S02]  /*1270*/  ISETP.LT.U32.OR P1, PT, R91, 0x2, !P1 ;  /* 0x000000025b00780c */ /* 0x000fe40004f21470 */
[----:B------:R-:W-:Y:S02]  /*1280*/  SHF.L.U32 R0, R0, R2, RZ ;  /* 0x0000000200007219 */ /* 0x000fe400000006ff */
[----:B------:R-:W-:Y:S02]  /*1290*/  SEL R4, RZ, 0x1, !P1 ;  /* 0x00000001ff047807 */ /* 0x000fe40004800000 */
[----:B------:R-:W-:-:S05]  /*12a0*/  SEL R3, RZ, 0x2, !P1 ;  /* 0x00000002ff037807 */ /* 0x000fca0004800000 */
[----:B------:R-:W-:-:S05]  /*12b0*/  IMAD.IADD R3, R4, 0x1, R3 ;  /* 0x0000000104037824 */ /* 0x000fca00078e0203 */
[----:B------:R-:W-:Y:S02]  /*12c0*/  PRMT R8, R3, 0x7610, R8 ;  /* 0x0000761003087816 */ /* 0x000fe40000000008 */
.L_x_18:
[----:B------:R-:W-:Y:S05]  /*12d0*/  @!P0 BRA `(.L_x_19) ;  /* 0x0000000000b88947 */ /* 0x000fea0003800000 */
[----:B------:R-:W1:Y:S01]  /*12e0*/  LDC.64 R4, c[0x0][0xb18] ;  /* 0x0002c600ff047b82 */ /* 0x000e620000000a00 */
[----:B------:R-:W-:-:S07]  /*12f0*/  ISETP.NE.AND P0, PT, R11, 0x1, PT ;  /* 0x000000010b00780c */ /* 0x000fce0003f05270 */
[----:B------:R-:W2:Y:S08]  /*1300*/  LDC R14, c[0x0][0xb0c] ;  /* 0x0002c300ff0e7b82 */ /* 0x000eb00000000800 */
[----:B------:R-:W3:Y:S08]  /*1310*/  LDC R16, c[0x0][0x370] ;  /* 0x0000dc00ff107b82 */ /* 0x000ef00000000800 */
[----:B------:R-:W4:Y:S01]  /*1320*/  LDC R13, c[0x0][0x374] ;  /* 0x0000dd00ff0d7b82 */ /* 0x000f220000000800 */
[----:B-1----:R-:W-:-:S07]  /*1330*/  ISETP.NE.AND P1, PT, R4, 0x1, PT ;  /* 0x000000010400780c */ /* 0x002fce0003f25270 */
[----:B------:R-:W3:Y:S01]  /*1340*/  LDC.64 R6, c[0x0][0xb10] ;  /* 0x0002c400ff067b82 */ /* 0x000ee20000000a00 */
[----:B--2---:R-:W-:-:S07]  /*1350*/  ISETP.NE.AND P2, PT, R14, 0x1, PT ;  /* 0x000000010e00780c */ /* 0x004fce0003f45270 */
[----:B------:R-:W1:Y:S08]  /*1360*/  LDC R12, c[0x0][0xb20] ;  /* 0x0002c800ff0c7b82 */ /* 0x000e700000000800 */
[----:B------:R-:W2:Y:S01]  /*1370*/  LDC.64 R2, c[0x0][0xb28] ;  /* 0x0002ca00ff027b82 */ /* 0x000ea20000000a00 */
[----:B----4-:R-:W-:-:S04]  /*1380*/  IMAD.HI.U32 R17, R13, R5, RZ ;  /* 0x000000050d117227 */ /* 0x010fc800078e00ff */
[----:B------:R-:W-:-:S04]  /*1390*/  IMAD.HI.U32 R5, R15, R5, RZ ;  /* 0x000000050f057227 */ /* 0x000fc800078e00ff */
[----:B---3--:R-:W-:-:S05]  /*13a0*/  IMAD.HI.U32 R18, R16, R6, RZ ;  /* 0x0000000610127227 */ /* 0x008fca00078e00ff */
[-C--:B------:R-:W-:Y:S01]  /*13b0*/  @P2 SHF.R.U32.HI R16, RZ, R7.reuse, R18 ;  /* 0x00000007ff102219 */ /* 0x080fe20000011612 */
[----:B------:R-:W-:Y:S01]  /*13c0*/  IMAD.HI.U32 R18, R9, R6, RZ ;  /* 0x0000000609127227 */ /* 0x000fe200078e00ff */
[-C--:B-1----:R-:W-:Y:S02]  /*13d0*/  @P1 SHF.R.U32.HI R13, RZ, R12.reuse, R17 ;  /* 0x0000000cff0d1219 */ /* 0x082fe40000011611 */
[----:B------:R-:W-:Y:S02]  /*13e0*/  SHF.R.U32.HI R5, RZ, R12, R5 ;  /* 0x0000000cff057219 */ /* 0x000fe40000011605 */
[----:B------:R-:W-:Y:S02]  /*13f0*/  SHF.R.U32.HI R18, RZ, R7, R18 ;  /* 0x00000007ff127219 */ /* 0x000fe40000011612 */
[----:B------:R-:W-:Y:S01]  /*1400*/  SEL R5, R15, R5, !P1 ;  /* 0x000000050f057207 */ /* 0x000fe20004800000 */
[----:B--2---:R-:W-:Y:S01]  /*1410*/  IMAD.HI.U32 R17, R13, R2, RZ ;  /* 0x000000020d117227 */ /* 0x004fe200078e00ff */
[----:B------:R-:W-:-:S03]  /*1420*/  SEL R18, R9, R18, !P2 ;  /* 0x0000001209127207 */ /* 0x000fc60005000000 */
[----:B------:R-:W-:Y:S01]  /*1430*/  IMAD.HI.U32 R6, R16, R2, RZ ;  /* 0x0000000210067227 */ /* 0x000fe200078e00ff */
[----:B------:R-:W-:-:S04]  /*1440*/  @P0 SHF.R.U32.HI R13, RZ, R3, R17 ;  /* 0x00000003ff0d0219 */ /* 0x000fc80000011611 */
[----:B------:R-:W-:Y:S01]  /*1450*/  @P0 SHF.R.U32.HI R16, RZ, R3, R6 ;  /* 0x00000003ff100219 */ /* 0x000fe20000011606 */
[----:B------:R-:W-:-:S04]  /*1460*/  IMAD R13, R13, R11, RZ ;  /* 0x0000000b0d0d7224 */ /* 0x000fc800078e02ff */
[----:B------:R-:W-:Y:S01]  /*1470*/  IMAD R6, R16, R11, RZ ;  /* 0x0000000b10067224 */ /* 0x000fe200078e02ff */
[----:B------:R-:W-:-:S04]  /*1480*/  ISETP.GE.AND P1, PT, R5, R13, PT ;  /* 0x0000000d0500720c */ /* 0x000fc80003f26270 */
[----:B------:R-:W-:Y:S01]  /*1490*/  ISETP.GE.OR P1, PT, R18, R6, P1 ;  /* 0x000000061200720c */ /* 0x000fe20000f26670 */
[----:B------:R-:W-:-:S05]  /*14a0*/  IMAD.HI.U32 R6, R5, R2, RZ ;  /* 0x0000000205067227 */ /* 0x000fca00078e00ff */
[----:B------:R-:W-:-:S04]  /*14b0*/  SHF.R.U32.HI R6, RZ, R3, R6 ;  /* 0x00000003ff067219 */ /* 0x000fc80000011606 */
[----:B------:R-:W-:-:S03]  /*14c0*/  SEL R6, R5, R6, !P0 ;  /* 0x0000000605067207 */ /* 0x000fc60004000000 */
[----:B------:R-:W-:Y:S01]  /*14d0*/  @!P1 IMAD.HI.U32 R7, R18, R2, RZ ;  /* 0x0000000212079227 */ /* 0x000fe200078e00ff */
[----:B------:R-:W-:-:S04]  /*14e0*/  IADD3 R2, PT, PT, -R6, RZ, RZ ;  /* 0x000000ff06027210 */ /* 0x000fc80007ffe1ff */
[----:B------:R-:W-:Y:S01]  /*14f0*/  @!P1 SHF.R.U32.HI R3, RZ, R3, R7 ;  /* 0x00000003ff039219 */ /* 0x000fe20000011607 */
[----:B------:R-:W-:Y:S01]  /*1500*/  IMAD R2, R11, R2, R5 ;  /* 0x000000020b027224 */ /* 0x000fe200078e0205 */
[----:B------:R-:W-:Y:S02]  /*1510*/  IADD3 R7, PT, PT, -R5, RZ, RZ ;  /* 0x000000ff05077210 */ /* 0x000fe40007ffe1ff */
[----:B------:R-:W-:-:S03]  /*1520*/  @!P1 SEL R3, R18, R3, !P0 ;  /* 0x0000000312039207 */ /* 0x000fc60004000000 */
[----:B------:R-:W-:Y:S02]  /*1530*/  IMAD R7, R4, R7, R15 ;  /* 0x0000000704077224 */ /* 0x000fe400078e020f */
[--C-:B------:R-:W-:Y:S02]  /*1540*/  @!P1 IMAD.IADD R6, R6, 0x1, -R3.reuse ;  /* 0x0000000106069824 */ /* 0x100fe400078e0a03 */
[----:B------:R-:W-:Y:S01]  /*1550*/  @!P1 IMAD R3, R2, R16, R3 ;  /* 0x0000001002039224 */ /* 0x000fe200078e0203 */
[----:B------:R-:W-:Y:S01]  /*1560*/  IADD3 R2, PT, PT, -R18, RZ, RZ ;  /* 0x000000ff12027210 */ /* 0x000fe20007ffe1ff */
[----:B------:R-:W-:Y:S02]  /*1570*/  @!P1 IMAD R5, R6, R11, R18 ;  /* 0x0000000b06059224 */ /* 0x000fe400078e0212 */
[----:B------:R-:W-:Y:S02]  /*1580*/  @!P1 IMAD.MOV.U32 R18, RZ, RZ, R3 ;  /* 0x000000ffff129224 */ /* 0x000fe400078e0003 */
[----:B------:R-:W-:-:S02]  /*1590*/  IMAD R2, R14, R2, R9 ;  /* 0x000000020e027224 */ /* 0x000fc400078e0209 */
[----:B------:R-:W-:Y:S02]  /*15a0*/  IMAD R15, R5, R4, R7 ;  /* 0x00000004050f7224 */ /* 0x000fe400078e0207 */
[----:B------:R-:W-:Y:S02]  /*15b0*/  IMAD R14, R18, R14, R2 ;  /* 0x0000000e120e7224 */ /* 0x000fe400078e0202 */
.L_x_19:
[----:B------:R-:W-:Y:S05]  /*15c0*/  BRA.U UP3, `(.L_x_20) ;  /* 0x0000000103407547 */ /* 0x000fea000b800000 */
[----:B------:R-:W1:Y:S08]  /*15d0*/  LDC.64 R4, c[0x0][0xb10] ;  /* 0x0002c400ff047b82 */ /* 0x000e700000000a00 */
[----:B------:R-:W2:Y:S08]  /*15e0*/  LDC.64 R2, c[0x0][0xb18] ;  /* 0x0002c600ff027b82 */ /* 0x000eb00000000a00 */
[----:B------:R-:W3:Y:S08]  /*15f0*/  LDC R6, c[0x0][0xb20] ;  /* 0x0002c800ff067b82 */ /* 0x000ef00000000800 */
[----:B------:R-:W4:Y:S01]  /*1600*/  LDC R7, c[0x0][0xb0c] ;  /* 0x0002c300ff077b82 */ /* 0x000f220000000800 */
[----:B-1----:R-:W-:-:S05]  /*1610*/  IMAD.HI.U32 R4, R14, R4, RZ ;  /* 0x000000040e047227 */ /* 0x002fca00078e00ff */
[----:B------:R-:W-:Y:S01]  /*1620*/  SHF.R.U32.HI R4, RZ, R5, R4 ;  /* 0x00000005ff047219 */ /* 0x000fe20000011604 */
[----:B--2---:R-:W-:Y:S01]  /*1630*/  IMAD.HI.U32 R3, R15, R3, RZ ;  /* 0x000000030f037227 */ /* 0x004fe200078e00ff */
[----:B------:R-:W-:-:S04]  /*1640*/  ISETP.NE.AND P0, PT, R2, 0x1, PT ;  /* 0x000000010200780c */ /* 0x000fc80003f05270 */
[----:B---3--:R-:W-:-:S04]  /*1650*/  SHF.R.U32.HI R3, RZ, R6, R3 ;  /* 0x00000006ff037219 */ /* 0x008fc80000011603 */
[----:B------:R-:W-:Y:S02]  /*1660*/  SEL R3, R15, R3, !P0 ;  /* 0x000000030f037207 */ /* 0x000fe40004000000 */
[----:B----4-:R-:W-:-:S04]  /*1670*/  ISETP.NE.AND P1, PT, R7, 0x1, PT ;  /* 0x000000010700780c */ /* 0x010fc80003f25270 */
[----:B------:R-:W-:-:S05]  /*1680*/  SEL R5, R14, R4, !P1 ;  /* 0x000000040e057207 */ /* 0x000fca0004800000 */
[----:B------:R-:W-:Y:S02]  /*1690*/  IMAD.IADD R4, R3, 0x1, -R5 ;  /* 0x0000000103047824 */ /* 0x000fe400078e0a05 */
[----:B------:R-:W-:Y:S02]  /*16a0*/  IMAD.IADD R3, R5, 0x1, -R3 ;  /* 0x0000000105037824 */ /* 0x000fe400078e0a03 */
[----:B------:R-:W-:Y:S02]  /*16b0*/  IMAD R14, R4, R7, R14 ;  /* 0x00000007040e7224 */ /* 0x000fe400078e020e */
[----:B------:R-:W-:Y:S02]  /*16c0*/  IMAD R15, R3, R2, R15 ;  /* 0x00000002030f7224 */ /* 0x000fe400078e020f */
.L_x_20:
[----:B------:R-:W-:Y:S05]  /*16d0*/  BRA.U !UP1, `(.L_x_21) ;  /* 0x00000001090c7547 */ /* 0x000fea000b800000 */
[----:B------:R-:W-:Y:S01]  /*16e0*/  UCGABAR_WAIT ;  /* 0x0000000000007dc7 */ /* 0x000fe20008000000 */
[----:B------:R-:W-:Y:S01]  /*16f0*/  CCTL.IVALL ;  /* 0x00000000ff00798f */ /* 0x000fe20002000000 */
[----:B------:R-:W-:Y:S05]  /*1700*/  BRA `(.L_x_22) ;  /* 0x0000000000047947 */ /* 0x000fea0003800000 */
.L_x_21:
[----:B------:R-:W-:Y:S06]  /*1710*/  BAR.SYNC.DEFER_BLOCKING 0x0 ;  /* 0x0000000000007b1d */ /* 0x000fec0000010000 */
.L_x_22:
[----:B------:R-:W-:Y:S05]  /*1720*/  BRA.U UP2, `(.L_x_23) ;  /* 0x0000001902647547 */ /* 0x000fea000b800000 */
[----:B------:R-:W1:Y:S01]  /*1730*/  LDCU UR4, c[0x0][0x38c] ;  /* 0x00007180ff0477ac */ /* 0x000e620008000800 */
[----:B------:R-:W2:Y:S01]  /*1740*/  LDC R8, c[0x0][0x370] ;  /* 0x0000dc00ff087b82 */ /* 0x000ea20000000800 */
[C---:B------:R-:W-:Y:S01]  /*1750*/  IMAD.SHL.U32 R19, R9.reuse, 0x40, RZ ;  /* 0x0000004009137824 */ /* 0x040fe200078e00ff */
[----:B------:R-:W-:Y:S01]  /*1760*/  PLOP3.LUT P1, PT, PT, PT, UP5, 0x80, 0x8 ;  /* 0x000000000008781c */ /* 0x000fe20003f2f058 */
[----:B------:R-:W-:Y:S01]  /*1770*/  UISETP.NE.AND UP1, UPT, UR10, URZ, UPT ;  /* 0x000000ff0a00728c */ /* 0x000fe2000bf25270 */
[----:B------:R-:W-:Y:S01]  /*1780*/  ISETP.NE.AND P4, PT, R10, RZ, P5 ;  /* 0x000000ff0a00720c */ /* 0x000fe20002f85270 */
[----:B------:R-:W-:Y:S01]  /*1790*/  IMAD.SHL.U32 R18, R9, 0x80, RZ ;  /* 0x0000008009127824 */ /* 0x000fe200078e00ff */
[----:B------:R-:W-:Y:S01]  /*17a0*/  PLOP3.LUT P1, PT, P1, PT, PT, 0x8, 0x80 ;  /* 0x000000000080781c */ /* 0x000fe20000f2e170 */
[----:B------:R-:W-:Y:S01]  /*17b0*/  IMAD.MOV.U32 R17, RZ, RZ, 0x1 ;  /* 0x00000001ff117424 */ /* 0x000fe200078e00ff */
[----:B------:R-:W3:Y:S01]  /*17c0*/  LDC R0, c[0x0][0x374] ;  /* 0x0000dd00ff007b82 */ /* 0x000ee20000000800 */
[----:B------:R-:W-:Y:S01]  /*17d0*/  IMAD.MOV.U32 R16, RZ, RZ, RZ ;  /* 0x000000ffff107224 */ /* 0x000fe200078e00ff */
[----:B------:R-:W-:Y:S01]  /*17e0*/  CS2R R12, SRZ ;  /* 0x00000000000c7805 */ /* 0x000fe2000001ff00 */
[----:B------:R-:W-:Y:S01]  /*17f0*/  IMAD.MOV.U32 R11, RZ, RZ, 0x1 ;  /* 0x00000001ff0b7424 */ /* 0x000fe200078e00ff */
[----:B------:R-:W-:Y:S01]  /*1800*/  LOP3.LUT R19, R19, 0x40, RZ, 0xc0, !PT ;  /* 0x0000004013137812 */ /* 0x000fe200078ec0ff */
[----:B------:R-:W4:Y:S01]  /*1810*/  LDCU.64 UR14, c[0x0][0x348] ;  /* 0x00006900ff0e77ac */ /* 0x000f220008000a00 */
[----:B-1----:R-:W-:-:S02]  /*1820*/  UIADD3 UR5, UPT, UPT, UR4, 0x1f, URZ ;  /* 0x0000001f04057890 */ /* 0x002fc4000fffe0ff */
[----:B------:R-:W-:Y:S02]  /*1830*/  USEL UR22, UR6, 0x2, UP1 ;  /* 0x0000000206167887 */ /* 0x000fe40008800000 */
[----:B------:R-:W-:Y:S01]  /*1840*/  USHF.R.S32.HI UR7, URZ, 0x1f, UR5 ;  /* 0x0000001fff077899 */ /* 0x000fe20008011405 */
[----:B------:R-:W-:-:S03]  /*1850*/  UMOV UR23, URZ ;  /* 0x000000ff00177c82 */ /* 0x000fc60008000000 */
[----:B------:R-:W-:Y:S02]  /*1860*/  ULEA.HI UR7, UR7, UR5, URZ, 0x5 ;  /* 0x0000000507077291 */ /* 0x000fe4000f8f28ff */
[----:B------:R-:W-:Y:S02]  /*1870*/  UIADD3 UR5, UPT, UPT, UR4, -0x1, URZ ;  /* 0xffffffff04057890 */ /* 0x000fe4000fffe0ff */
[----:B------:R-:W-:Y:S02]  /*1880*/  USHF.R.S32.HI UR7, URZ, 0x5, UR7 ;  /* 0x00000005ff077899 */ /* 0x000fe40008011407 */
[----:B------:R-:W-:Y:S02]  /*1890*/  UISETP.GE.U32.AND UP2, UPT, UR5, -0x3f, UPT ;  /* 0xffffffc10500788c */ /* 0x000fe4000bf46070 */
[----:B------:R-:W-:Y:S02]  /*18a0*/  UISETP.LT.U32.AND UP0, UPT, UR7, 0x10, UPT ;  /* 0x000000100700788c */ /* 0x000fe4000bf01070 */
[----:B------:R-:W-:-:S02]  /*18b0*/  UIADD3 UR4, UPT, UPT, UR4, 0x3e, URZ ;  /* 0x0000003e04047890 */ /* 0x000fc4000fffe0ff */
[----:B------:R-:W-:-:S04]  /*18c0*/  USEL UR5, UR7, 0x10, UP0 ;  /* 0x0000001007057887 */ /* 0x000fc80008000000 */
[----:B------:R-:W-:Y:S02]  /*18d0*/  UIADD3 UR21, UPT, UPT, UR5, -0x1, URZ ;  /* 0xffffffff05157890 */ /* 0x000fe4000fffe0ff */
[----:B------:R-:W-:Y:S02]  /*18e0*/  @UP2 UIADD3 UR21, UPT, UPT, UR5, URZ, URZ ;  /* 0x000000ff05152290 */ /* 0x000fe4000fffe0ff */
[----:B------:R-:W-:Y:S02]  /*18f0*/  UIADD3 UR24, UPT, UPT, UR7, -UR5, URZ ;  /* 0x8000000507187290 */ /* 0x000fe4000fffe0ff */
[----:B------:R-:W-:Y:S02]  /*1900*/  UIADD3 UR13, UPT, UPT, UR21, 0x1, URZ ;  /* 0x00000001150d7890 */ /* 0x000fe4000fffe0ff */
[----:B--2-4-:R-:W-:-:S12]  /*1910*/  UIADD3 UR21, UPT, UPT, -UR21, URZ, URZ ;  /* 0x000000ff15157290 */ /* 0x014fd8000fffe1ff */
.L_x_43:
[----:B------:R-:W-:Y:S01]  /*1920*/  UISETP.NE.AND UP0, UPT, UR37, URZ, UPT ;  /* 0x000000ff2500728c */ /* 0x000fe2000bf05270 */
[----:B------:R-:W1:Y:S08]  /*1930*/  S2UR UR37, SR_CgaCtaId ;  /* 0x00000000002579c3 */ /* 0x000e700000008800 */
[----:B------:R-:W-:Y:S05]  /*1940*/  BRA.U UP0, `(.L_x_24) ;  /* 0x0000000100347547 */ /* 0x000fea000b800000 */
[----:B------:R-:W2:Y:S01]  /*1950*/  S2R R2, SR_CgaCtaId ;  /* 0x0000000000027919 */ /* 0x000ea20000008800 */
[----:B------:R-:W-:-:S04]  /*1960*/  MOV R3, 0x400 ;  /* 0x0000040000037802 */ /* 0x000fc80000000f00 */
[----:B--2---:R-:W-:Y:S02]  /*1970*/  LEA R2, R2, R3, 0x18 ;  /* 0x0000000302027211 */ /* 0x004fe400078ec0ff */
[----:B------:R-:W-:-:S03]  /*1980*/  SHF.L.U32 R3, R11, 0x1f, RZ ;  /* 0x0000001f0b037819 */ /* 0x000fc600000006ff */
[----:B------:R-:W-:-:S04]  /*1990*/  IMAD R2, R12, 0x8, R2 ;  /* 0x000000080c027824 */ /* 0x000fc800078e0202 */
[----:B------:R-:W2:Y:S02]  /*19a0*/  SYNCS.PHASECHK.TRANS64.TRYWAIT P0, [R2+URZ+0x1c0], R3 ;  /* 0x0001c003020075a7 */ /* 0x000ea400080011ff */
[----:B--2---:R-:W-:Y:S05]  /*19b0*/  @!P0 BRA `(.L_x_25) ;  /* 0x00000080008c8947 */ /* 0x004fea0003800000 */
.L_x_162:
[----:B------:R-:W-:Y:S01]  /*19c0*/  VIADD R12, R12, 0x1 ;  /* 0x000000010c0c7836 */ /* 0x000fe20000000000 */
[----:B------:R2:W-:Y:S04]  /*19d0*/  SYNCS.ARRIVE.TRANS64.A1T0 RZ, [R2+URZ+0x1b0], RZ ;  /* 0x0001b0ff02ff79a7 */ /* 0x0005e800081000ff */
[----:B------:R-:W-:-:S04]  /*19e0*/  ISETP.NE.AND P0, PT, R12, 0x2, PT ;  /* 0x000000020c00780c */ /* 0x000fc80003f05270 */
[----:B------:R-:W-:Y:S02]  /*19f0*/  SEL R12, R12, RZ, P0 ;  /* 0x000000ff0c0c7207 */ /* 0x000fe40000000000 */
[----:B--2---:R-:W-:-:S04]  /*1a00*/  SEL R2, RZ, 0x1, P0 ;  /* 0x00000001ff027807 */ /* 0x004fc80000000000 */
[----:B------:R-:W-:-:S07]  /*1a10*/  LOP3.LUT R11, R11, R2, RZ, 0x3c, !PT ;  /* 0x000000020b0b7212 */ /* 0x000fce00078e3cff */
.L_x_24:
[----:B------:R-:W-:Y:S01]  /*1a20*/  UMOV UR6, 0x400 ;  /* 0x0000040000067882 */ /* 0x000fe20000000000 */
[----:B------:R-:W-:Y:S01]  /*1a30*/  SHF.L.U32 R2, R17, 0x1f, RZ ;  /* 0x0000001f11027819 */ /* 0x000fe200000006ff */
[----:B-1----:R-:W-:Y:S01]  /*1a40*/  ULEA UR6, UR37, UR6, 0x18 ;  /* 0x0000000625067291 */ /* 0x002fe2000f8ec0ff */
[----:B------:R-:W-:Y:S01]  /*1a50*/  R2UR UR35, R18 ;  /* 0x00000000122372ca */ /* 0x000fe200000e0000 */
[----:B------:R-:W-:Y:S01]  /*1a60*/  UISETP.GE.U32.AND UP0, UPT, UR4, 0x3f, UPT ;  /* 0x0000003f0400788c */ /* 0x000fe2000bf06070 */
[----:B------:R-:W-:Y:S01]  /*1a70*/  R2UR UR11, R19 ;  /* 0x00000000130b72ca */ /* 0x000fe200000e0000 */
[----:B------:R-:W-:Y:S01]  /*1a80*/  ULEA UR8, UR23, UR6, 0x3 ;  /* 0x0000000617087291 */ /* 0x000fe2000f8e18ff */
[----:B------:R-:W-:-:S08]  /*1a90*/  UMOV UR25, URZ ;  /* 0x000000ff00197c82 */ /* 0x000fd00008000000 */
[----:B------:R1:W2:Y:S01]  /*1aa0*/  SYNCS.PHASECHK.TRANS64.TRYWAIT P0, [UR8+0x80], R2 ;  /* 0x00008002ff0075a7 */ /* 0x0002a20008001108 */
[----:B------:R-:W-:-:S13]  /*1ab0*/  R2UR UR8, R15 ;  /* 0x000000000f0872ca */ /* 0x000fda00000e0000 */
[----:B------:R-:W-:Y:S01]  /*1ac0*/  ULEA UR11, UR8, UR11, 0x7 ;  /* 0x0000000b080b7291 */ /* 0x000fe2000f8e38ff */
[----:B-1----:R-:W-:-:S05]  /*1ad0*/  LEA.HI R2, R14, R14, RZ, 0x1 ;  /* 0x0000000e0e027211 */ /* 0x002fca00078f08ff */
[----:B------:R-:W-:-:S05]  /*1ae0*/  IMAD.SHL.U32 R2, R2, 0x80, RZ ;  /* 0x0000008002027824 */ /* 0x000fca00078e00ff */
[----:B------:R-:W-:-:S04]  /*1af0*/  LOP3.LUT R2, R2, 0xffffff00, RZ, 0xc0, !PT ;  /* 0xffffff0002027812 */ /* 0x000fc800078ec0ff */
[----:B------:R-:W-:-:S13]  /*1b00*/  R2UR UR9, R2 ;  /* 0x00000000020972ca */ /* 0x000fda00000e0000 */
[----:B------:R-:W-:Y:S01]  /*1b10*/  ULOP3.LUT UR35, UR9, 0x80, UR35, 0xf8, !UPT ;  /* 0x0000008009237892 */ /* 0x000fe2000f8ef823 */
[----:B------:R-:W-:Y:S11]  /*1b20*/  BRA.U !UP0, `(.L_x_26) ;  /* 0x0000000108c07547 */ /* 0x000ff6000b800000 */
[----:B------:R-:W-:Y:S01]  /*1b30*/  UMOV UR16, UR21 ;  /* 0x0000001500107c82 */ /* 0x000fe20008000000 */
[----:B------:R-:W-:Y:S01]  /*1b40*/  UMOV UR17, UR23 ;  /* 0x0000001700117c82 */ /* 0x000fe20008000000 */
[----:B------:R-:W-:-:S05]  /*1b50*/  UMOV UR34, URZ ;  /* 0x000000ff00227c82 */ /* 0x000fca0008000000 */
.L_x_32:
[----:B------:R-:W-:Y:S01]  /*1b60*/  ULEA UR33, UR17, UR6, 0x3 ;  /* 0x0000000611217291 */ /* 0x000fe2000f8e18ff */
[----:B------:R-:W-:Y:S01]  /*1b70*/  @P5 MOV R3, 0x6000 ;  /* 0x0000600000035802 */ /* 0x000fe20000000f00 */
[----:B-12-4-:R-:W-:Y:S10]  /*1b80*/  @P0 BRA `(.L_x_27) ;  /* 0x00000000000c0947 */ /* 0x016ff40003800000 */
[----:B------:R-:W-:-:S04]  /*1b90*/  SHF.L.U32 R4, R17, 0x1f, RZ ;  /* 0x0000001f11047819 */ /* 0x000fc800000006ff */
[----:B------:R-:W1:Y:S02]  /*1ba0*/  SYNCS.PHASECHK.TRANS64.TRYWAIT P0, [UR33+0x80], R4 ;  /* 0x00008004ff0075a7 */ /* 0x000e640008001121 */
[----:B-1----:R-:W-:Y:S05]  /*1bb0*/  @!P0 BRA `(.L_x_28) ;  /* 0x0000008000208947 */ /* 0x002fea0003800000 */
.L_x_27:
[----:B------:R2:W-:Y:S01]  /*1bc0*/  @P5 SYNCS.ARRIVE.TRANS64 RZ, [UR33], R3 ;  /* 0x00000003ffff59a7 */ /* 0x0005e20008000021 */
[----:B------:R-:W-:Y:S02]  /*1bd0*/  ULOP3.LUT UR8, UR22, 0x2, URZ, 0xfc, !UPT ;  /* 0x0000000216087892 */ /* 0x000fe4000f8efcff */
[----:B------:R-:W-:Y:S02]  /*1be0*/  UIADD3 UR16, UPT, UPT, UR16, 0x1, URZ ;  /* 0x0000000110107890 */ /* 0x000fe4000fffe0ff */
[----:B------:R-:W-:Y:S02]  /*1bf0*/  UISETP.NE.AND UP0, UPT, UR8, 0x2, UPT ;  /* 0x000000020800788c */ /* 0x000fe4000bf05270 */
[----:B------:R-:W-:-:S07]  /*1c00*/  UISETP.NE.AND UP2, UPT, UR16, 0x1, UPT ;  /* 0x000000011000788c */ /* 0x000fce000bf45270 */
[----:B------:R-:W-:Y:S05]  /*1c10*/  BRA.U UP0, `(.L_x_29) ;  /* 0x0000000100047547 */ /* 0x000fea000b800000 */
[----:B------:R-:W-:Y:S05]  /*1c20*/  BPT.TRAP 0x1 ;  /* 0x000000040000795c */ /* 0x000fea0000300000 */
.L_x_29:
[----:B------:R-:W-:Y:S04]  /*1c30*/  BSSY.RECONVERGENT B0, `(.L_x_30) ;  /* 0x0000003000007945 */ /* 0x000fe80003800200 */
[----:B------:R-:W-:Y:S05]  /*1c40*/  @!P4 BRA `(.L_x_31) ;  /* 0x000000000004c947 */ /* 0x000fea0003800000 */
[----:B------:R-:W-:Y:S05]  /*1c50*/  BPT.TRAP 0x1 ;  /* 0x000000040000795c */ /* 0x000fea0000300000 */
.L_x_31:
[----:B------:R-:W-:Y:S05]  /*1c60*/  BSYNC.RECONVERGENT B0 ;  /* 0x0000000000007941 */ /* 0x000fea0003800200 */
.L_x_30:
[----:B------:R-:W-:Y:S02]  /*1c70*/  UIADD3 UR23, UPT, UPT, UR17, 0x1, URZ ;  /* 0x0000000111177890 */ /* 0x000fe4000fffe0ff */
[----:B------:R-:W-:Y:S02]  /*1c80*/  ULEA UR32, UR17, UR6, 0xd ;  /* 0x0000000611207291 */ /* 0x000fe4000f8e68ff */
[----:B------:R-:W-:Y:S02]  /*1c90*/  UISETP.NE.AND UP0, UPT, UR23, 0x10, UPT ;  /* 0x000000101700788c */ /* 0x000fe4000bf05270 */
[----:B------:R-:W-:Y:S02]  /*1ca0*/  UIADD3 UR28, UP1, UPT, UR14, 0x80, URZ ;  /* 0x000000800e1c7890 */ /* 0x000fe4000ff3e0ff */
[----:B------:R-:W-:Y:S02]  /*1cb0*/  USEL UR9, URZ, 0x1, UP0 ;  /* 0x00000001ff097887 */ /* 0x000fe40008000000 */
[----:B------:R-:W-:-:S02]  /*1cc0*/  USEL UR23, UR23, URZ, UP0 ;  /* 0x000000ff17177287 */ /* 0x000fc40008000000 */
[----:B------:R-:W-:Y:S02]  /*1cd0*/  UIADD3 UR26, UP0, UPT, UR14, 0x180, URZ ;  /* 0x000001800e1a7890 */ /* 0x000fe4000ff1e0ff */
[----:B------:R-:W-:Y:S01]  /*1ce0*/  ULEA UR8, UR23, UR6, 0x3 ;  /* 0x0000000617087291 */ /* 0x000fe2000f8e18ff */
[----:B------:R-:W-:Y:S01]  /*1cf0*/  LOP3.LUT R17, R17, UR9, RZ, 0x3c, !PT ;  /* 0x0000000911117c12 */ /* 0x000fe2000f8e3cff */
[----:B------:R-:W-:Y:S02]  /*1d00*/  ULOP3.LUT UR33, UR33, 0xfefffff8, URZ, 0xc0, !UPT ;  /* 0xfefffff821217892 */ /* 0x000fe4000f8ec0ff */
[----:B------:R-:W-:Y:S01]  /*1d10*/  UIADD3.X UR29, UPT, UPT, URZ, UR15, URZ, UP1, !UPT ;  /* 0x0000000fff1d7290 */ /* 0x000fe20008ffe4ff */
[----:B-1----:R-:W-:Y:S01]  /*1d20*/  SHF.L.U32 R2, R17, 0x1f, RZ ;  /* 0x0000001f11027819 */ /* 0x002fe200000006ff */
[----:B------:R-:W-:Y:S02]  /*1d30*/  UIADD3 UR32, UPT, UPT, UR32, 0x8600, URZ ;  /* 0x0000860020207890 */ /* 0x000fe4000fffe0ff */
[----:B------:R-:W-:Y:S01]  /*1d40*/  UIADD3.X UR27, UPT, UPT, URZ, UR15, URZ, UP0, !UPT ;  /* 0x0000000fff1b7290 */ /* 0x000fe200087fe4ff */
[----:B------:R1:W4:Y:S01]  /*1d50*/  SYNCS.PHASECHK.TRANS64.TRYWAIT P0, [UR8+0x80], R2 ;  /* 0x00008002ff0075a7 */ /* 0x0003220008001108 */
[----:B------:R-:W-:Y:S01]  /*1d60*/  ULEA UR8, UR17, UR6, 0xc ;  /* 0x0000000611087291 */ /* 0x000fe2000f8e60ff */
[----:B------:R-:W-:Y:S01]  /*1d70*/  UMOV UR18, 0x0 ;  /* 0x0000000000127882 */ /* 0x000fe20000000000 */
[----:B------:R-:W-:-:S02]  /*1d80*/  UMOV UR19, 0x10000000 ;  /* 0x1000000000137882 */ /* 0x000fc40000000000 */
[----:B------:R-:W-:Y:S01]  /*1d90*/  UIADD3 UR8, UPT, UPT, UR8, 0x28600, URZ ;  /* 0x0002860008087890 */ /* 0x000fe2000fffe0ff */
[----:B------:R2:W-:Y:S01]  /*1da0*/  UTMALDG.3D.2CTA [UR32], [UR28], desc[UR18] ;  /* 0x000012201c0075b4 */ /* 0x0005e20008211000 */
[----:B------:R-:W-:Y:S01]  /*1db0*/  UMOV UR10, UR34 ;  /* 0x00000022000a7c82 */ /* 0x000fe20008000000 */
[----:B------:R-:W-:Y:S01]  /*1dc0*/  UMOV UR12, UR36 ;  /* 0x00000024000c7c82 */ /* 0x000fe20008000000 */
[----:B------:R-:W-:Y:S01]  /*1dd0*/  UMOV UR9, UR33 ;  /* 0x0000002100097c82 */ /* 0x000fe20008000000 */
[----:B------:R-:W-:Y:S01]  /*1de0*/  UMOV UR25, UR13 ;  /* 0x0000000d00197c82 */ /* 0x000fe20008000000 */
[----:B------:R-:W-:-:S03]  /*1df0*/  UMOV UR17, UR23 ;  /* 0x0000001700117c82 */ /* 0x000fc60008000000 */
[----:B------:R1:W-:Y:S01]  /*1e00*/  UTMALDG.3D.2CTA [UR8], [UR26], desc[UR18] ;  /* 0x000012081a0075b4 */ /* 0x0003e20008211000 */
[----:B--2---:R-:W-:Y:S01]  /*1e10*/  UIADD3 UR34, UPT, UPT, UR34, 0x20, URZ ;  /* 0x0000002022227890 */ /* 0x004fe2000fffe0ff */
[----:B------:R-:W-:Y:S11]  /*1e20*/  BRA.U UP2, `(.L_x_32) ;  /* 0xfffffffd024c7547 */ /* 0x000ff6000b83ffff */
.L_x_26:
[----:B-1----:R-:W-:Y:S01]  /*1e30*/  ULEA UR8, UR23, UR6, 0x3 ;  /* 0x0000000617087291 */ /* 0x002fe2000f8e18ff */
[----:B------:R-:W-:Y:S01]  /*1e40*/  SHF.L.U32 R2, R17, 0x1f, RZ ;  /* 0x0000001f11027819 */ /* 0x000fe200000006ff */
[----:B------:R-:W-:Y:S01]  /*1e50*/  @!P1 SYNCS.ARRIVE.TRANS64.A1T0 RZ, [UR6+0x148], RZ ;  /* 0x000148ffffff99a7 */ /* 0x000fe20008100006 */
[----:B------:R-:W-:-:S06]  /*1e60*/  UISETP.GT.AND UP0, UPT, UR7, UR5, UPT ;  /* 0x000000050700728c */ /* 0x000fcc000bf04270 */
[----:B--2-4-:R1:W2:Y:S03]  /*1e70*/  SYNCS.PHASECHK.TRANS64.TRYWAIT P0, [UR8+0x80], R2 ;  /* 0x00008002ff0075a7 */ /* 0x0142a60008001108 */
[----:B------:R-:W-:Y:S05]  /*1e80*/  BRA.U !UP0, `(.L_x_33) ;  /* 0x0000000108c07547 */ /* 0x000fea000b800000 */
[----:B------:R-:W-:Y:S01]  /*1e90*/  UIADD3 UR26, UPT, UPT, UR24, UR25, URZ ;  /* 0x00000019181a7290 */ /* 0x000fe2000fffe0ff */
[----:B------:R-:W-:-:S11]  /*1ea0*/  UMOV UR27, UR23 ;  /* 0x00000017001b7c82 */ /* 0x000fd60008000000 */
.L_x_39:
[----:B------:R-:W-:Y:S01]  /*1eb0*/  ULEA UR17, UR27, UR6, 0x3 ;  /* 0x000000061b117291 */ /* 0x000fe2000f8e18ff */
[----:B--2---:R-:W-:Y:S01]  /*1ec0*/  @P5 MOV R3, 0x6000 ;  /* 0x0000600000035802 */ /* 0x004fe20000000f00 */
[----:B-12---:R-:W-:Y:S10]  /*1ed0*/  @P0 BRA `(.L_x_34) ;  /* 0x00000000000c0947 */ /* 0x006ff40003800000 */
[----:B------:R-:W-:-:S04]  /*1ee0*/  SHF.L.U32 R4, R17, 0x1f, RZ ;  /* 0x0000001f11047819 */ /* 0x000fc800000006ff */
[----:B------:R-:W2:Y:S02]  /*1ef0*/  SYNCS.PHASECHK.TRANS64.TRYWAIT P0, [UR17+0x80], R4 ;  /* 0x00008004ff0075a7 */ /* 0x000ea40008001111 */
[----:B--2---:R-:W-:Y:S05]  /*1f00*/  @!P0 BRA `(.L_x_35) ;  /* 0x0000007c00648947 */ /* 0x004fea0003800000 */
.L_x_34:
[----:B------:R2:W-:Y:S01]  /*1f10*/  @P5 SYNCS.ARRIVE.TRANS64 RZ, [UR17], R3 ;  /* 0x00000003ffff59a7 */ /* 0x0005e20008000011 */
[----:B------:R-:W-:-:S04]  /*1f20*/  ULOP3.LUT UR8, UR22, 0x2, URZ, 0xfc, !UPT ;  /* 0x0000000216087892 */ /* 0x000fc8000f8efcff */
[----:B------:R-:W-:-:S09]  /*1f30*/  UISETP.NE.AND UP0, UPT, UR8, 0x2, UPT ;  /* 0x000000020800788c */ /* 0x000fd2000bf05270 */
[----:B------:R-:W-:Y:S05]  /*1f40*/  BRA.U UP0, `(.L_x_36) ;  /* 0x0000000100047547 */ /* 0x000fea000b800000 */
[----:B------:R-:W-:Y:S05]  /*1f50*/  BPT.TRAP 0x1 ;  /* 0x000000040000795c */ /* 0x000fea0000300000 */
.L_x_36:
[----:B------:R-:W-:Y:S04]  /*1f60*/  BSSY.RECONVERGENT B0, `(.L_x_37) ;  /* 0x0000003000007945 */ /* 0x000fe80003800200 */
[----:B------:R-:W-:Y:S05]  /*1f70*/  @!P4 BRA `(.L_x_38) ;  /* 0x000000000004c947 */ /* 0x000fea0003800000 */
[----:B------:R-:W-:Y:S05]  /*1f80*/  BPT.TRAP 0x1 ;  /* 0x000000040000795c */ /* 0x000fea0000300000 */
.L_x_38:
[----:B------:R-:W-:Y:S05]  /*1f90*/  BSYNC.RECONVERGENT B0 ;  /* 0x0000000000007941 */ /* 0x000fea0003800200 */
.L_x_37:
        /* <DEDUP_REMOVED lines=9> */
[----:B------:R-:W-:Y:S02]  /*2030*/  USHF.L.U32 UR18, UR25, 0x5, URZ ;  /* 0x0000000519127899 */ /* 0x000fe400080006ff */
[----:B------:R-:W-:Y:S01]  /*2040*/  ULOP3.LUT UR17, UR17, 0xfefffff8, URZ, 0xc0, !UPT ;  /* 0xfefffff811117892 */ /* 0x000fe2000f8ec0ff */
[----:B-1----:R-:W-:Y:S01]  /*2050*/  SHF.L.U32 R2, R17, 0x1f, RZ ;  /* 0x0000001f11027819 */ /* 0x002fe200000006ff */
[----:B------:R-:W-:Y:S02]  /*2060*/  UIADD3 UR16, UPT, UPT, UR16, 0x8600, URZ ;  /* 0x0000860010107890 */ /* 0x000fe4000fffe0ff */
[----:B------:R-:W-:Y:S01]  /*2070*/  UIADD3.X UR33, UPT, UPT, URZ, UR15, URZ, UP1, !UPT ;  /* 0x0000000fff217290 */ /* 0x000fe20008ffe4ff */
[----:B------:R4:W1:Y:S01]  /*2080*/  SYNCS.PHASECHK.TRANS64.TRYWAIT P0, [UR8+0x80], R2 ;  /* 0x00008002ff0075a7 */ /* 0x0008620008001108 */
[----:B------:R-:W-:-:S02]  /*2090*/  ULEA UR8, UR27, UR6, 0xc ;  /* 0x000000061b087291 */ /* 0x000fc4000f8e60ff */
[----:B------:R-:W-:Y:S02]  /*20a0*/  UIADD3.X UR31, UPT, UPT, URZ, UR15, URZ, UP0, !UPT ;  /* 0x0000000fff1f7290 */ /* 0x000fe400087fe4ff */
[----:B------:R-:W-:Y:S01]  /*20b0*/  UIADD3 UR8, UPT, UPT, UR8, 0x28600, URZ ;  /* 0x0002860008087890 */ /* 0x000fe2000fffe0ff */
[----:B------:R-:W-:Y:S01]  /*20c0*/  UMOV UR28, 0x0 ;  /* 0x00000000001c7882 */ /* 0x000fe20000000000 */
[----:B------:R-:W-:Y:S01]  /*20d0*/  UMOV UR29, 0x10000000 ;  /* 0x10000000001d7882 */ /* 0x000fe20000000000 */
[----:B------:R-:W-:Y:S01]  /*20e0*/  UMOV UR19, UR35 ;  /* 0x0000002300137c82 */ /* 0x000fe20008000000 */
[----:B------:R-:W-:Y:S01]  /*20f0*/  UMOV UR20, UR36 ;  /* 0x0000002400147c82 */ /* 0x000fe20008000000 */
[----:B------:R-:W-:Y:S01]  /*2100*/  UMOV UR12, UR36 ;  /* 0x00000024000c7c82 */ /* 0x000fe20008000000 */
[----:B------:R-:W-:Y:S01]  /*2110*/  UMOV UR9, UR17 ;  /* 0x0000001100097c82 */ /* 0x000fe20008000000 */
[----:B------:R-:W-:Y:S01]  /*2120*/  UMOV UR10, UR18 ;  /* 0x00000012000a7c82 */ /* 0x000fe20008000000 */
[----:B------:R4:W-:Y:S01]  /*2130*/  UTMALDG.3D.2CTA [UR16], [UR32], desc[UR28] ;  /* 0x00001c10200075b4 */ /* 0x0009e20008211000 */
[----:B------:R-:W-:Y:S01]  /*2140*/  UIADD3 UR25, UPT, UPT, UR25, 0x1, URZ ;  /* 0x0000000119197890 */ /* 0x000fe2000fffe0ff */
[----:B------:R-:W-:-:S03]  /*2150*/  UMOV UR27, UR23 ;  /* 0x00000017001b7c82 */ /* 0x000fc60008000000 */
[----:B------:R-:W-:Y:S01]  /*2160*/  UISETP.NE.AND UP0, UPT, UR25, UR26, UPT ;  /* 0x0000001a1900728c */ /* 0x000fe2000bf05270 */
[----:B------:R4:W-:Y:S08]  /*2170*/  UTMALDG.3D.2CTA [UR8], [UR30], desc[UR28] ;  /* 0x00001c081e0075b4 */ /* 0x0009f00008211000 */
[----:B----4-:R-:W-:Y:S05]  /*2180*/  BRA.U UP0, `(.L_x_39) ;  /* 0xfffffffd00487547 */ /* 0x010fea000b83ffff */
.L_x_33:
[C---:B-1----:R-:W-:Y:S01]  /*2190*/  LEA R2, R16.reuse, UR6, 0x3 ;  /* 0x0000000610027c11 */ /* 0x042fe2000f8e18ff */
[----:B------:R-:W-:Y:S01]  /*21a0*/  NOP ;  /* 0x0000000000007918 */ /* 0x000fe20000000000 */
[----:B--2---:R-:W-:Y:S02]  /*21b0*/  SHF.L.U32 R3, R13, 0x1f, RZ ;  /* 0x0000001f0d037819 */ /* 0x004fe400000006ff */
[----:B------:R-:W-:Y:S02]  /*21c0*/  LEA R4, R16, UR6, 0x4 ;  /* 0x0000000610047c11 */ /* 0x000fe4000f8e20ff */
[----:B------:R-:W1:Y:S02]  /*21d0*/  SYNCS.PHASECHK.TRANS64.TRYWAIT P0, [R2+URZ+0x150], R3 ;  /* 0x00015003020075a7 */ /* 0x000e6400080011ff */
[----:B-1----:R-:W-:Y:S05]  /*21e0*/  @!P0 BRA `(.L_x_40) ;  /* 0x0000007800c48947 */ /* 0x002fea0003800000 */
.L_x_165:
[----:B------:R-:W2:Y:S01]  /*21f0*/  LDS.128 R4, [R4+0x1e0] ;  /* 0x0001e00004047984 */ /* 0x000ea20000000c00 */
[----:B------:R-:W-:Y:S01]  /*2200*/  ISETP.GE.AND P0, PT, R40, 0x1, PT ;  /* 0x000000012800780c */ /* 0x000fe20003f06270 */
[----:B-1----:R-:W-:Y:S01]  /*2210*/  VIADD R2, R2, 0x160 ;  /* 0x0000016002027836 */ /* 0x002fe20000000000 */
[----:B------:R-:W-:Y:S01]  /*2220*/  @!PT LDS RZ, [RZ] ;  /* 0x00000000fffff984 */ /* 0x000fe20000000800 */
[----:B------:R-:W-:Y:S01]  /*2230*/  @!PT LDS RZ, [RZ] ;  /* 0x00000000fffff984 */ /* 0x000fe20000000800 */
[----:B------:R-:W-:Y:S01]  /*2240*/  @!PT LDS RZ, [RZ] ;  /* 0x00000000fffff984 */ /* 0x000fe20000000800 */
[----:B------:R-:W-:Y:S01]  /*2250*/  @!PT LDS RZ, [RZ] ;  /* 0x00000000fffff984 */ /* 0x000fe20000000800 */
[----:B------:R1:W-:Y:S06]  /*2260*/  MEMBAR.ALL.CTA ;  /* 0x0000000000007992 */ /* 0x0003ec0000008000 */
[----:B-1----:R-:W1:Y:S01]  /*2270*/  FENCE.VIEW.ASYNC.S ;  /* 0x00000000000073c6 */ /* 0x002e620000000000 */
[----:B------:R-:W-:-:S04]  /*2280*/  PRMT R2, RZ, 0x654, R2 ;  /* 0x00000654ff027816 */ /* 0x000fc80000000002 */
[----:B-1----:R1:W-:Y:S01]  /*2290*/  SYNCS.ARRIVE.TRANS64.RED.A1T0 RZ, [R2+URZ], RZ ;  /* 0x000000ff02ff79a7 */ /* 0x0023e200081004ff */
[----:B--2---:R-:W-:-:S13]  /*22a0*/  LOP3.LUT P2, RZ, R6, 0x1, RZ, 0xc0, !PT ;  /* 0x0000000106ff7812 */ /* 0x004fda000784c0ff */
[----:B------:R-:W-:Y:S01]  /*22b0*/  @P2 SHF.R.U32.HI R3, RZ, 0x10, R5 ;  /* 0x00000010ff032819 */ /* 0x000fe20000011605 */
[----:B------:R-:W-:Y:S01]  /*22c0*/  VOTEU.ANY UP0, P2 ;  /* 0x0000000000ff7886 */ /* 0x000fe20001000100 */
[----:B------:R-:W-:Y:S02]  /*22d0*/  @P2 MOV R10, R4 ;  /* 0x00000004000a2202 */ /* 0x000fe40000000f00 */
[----:B------:R-:W-:Y:S02]  /*22e0*/  @P2 R2UR.BROADCAST UR8, R3 ;  /* 0x00000000030822ca */ /* 0x000fe400008e0000 */
[----:B------:R-:W-:-:S11]  /*22f0*/  @P2 LOP3.LUT R9, R5, 0xffff, RZ, 0xc0, !PT ;  /* 0x0000ffff05092812 */ /* 0x000fd600078ec0ff */
[----:B------:R-:W-:Y:S01]  /*2300*/  @UP0 UMOV UR36, UR8 ;  /* 0x0000000800240c82 */ /* 0x000fe20008000000 */
[----:B-1----:R-:W-:Y:S05]  /*2310*/  @!P0 BRA `(.L_x_41) ;  /* 0x0000000000b88947 */ /* 0x002fea0003800000 */
[----:B------:R-:W3:Y:S01]  /*2320*/  LDC.64 R4, c[0x0][0xb18] ;  /* 0x0002c600ff047b82 */ /* 0x000ee20000000a00 */
[----:B------:R-:W-:-:S07]  /*2330*/  ISETP.NE.AND P3, PT, R40, 0x1, PT ;  /* 0x000000012800780c */ /* 0x000fce0003f65270 */
[----:B------:R-:W1:Y:S08]  /*2340*/  LDC.64 R6, c[0x0][0xb10] ;  /* 0x0002c400ff067b82 */ /* 0x000e700000000a00 */
[----:B------:R-:W2:Y:S08]  /*2350*/  LDC R14, c[0x0][0xb20] ;  /* 0x0002c800ff0e7b82 */ /* 0x000eb00000000800 */
[----:B------:R-:W4:Y:S01]  /*2360*/  LDC R15, c[0x0][0xb0c] ;  /* 0x0002c300ff0f7b82 */ /* 0x000f220000000800 */
[----:B---3--:R-:W-:Y:S01]  /*2370*/  IMAD.HI.U32 R21, R0, R5, RZ ;  /* 0x0000000500157227 */ /* 0x008fe200078e00ff */
[----:B------:R-:W-:-:S03]  /*2380*/  ISETP.NE.AND P0, PT, R4, 0x1, PT ;  /* 0x000000010400780c */ /* 0x000fc60003f05270 */
[----:B------:R-:W-:-:S03]  /*2390*/  IMAD.HI.U32 R5, R9, R5, RZ ;  /* 0x0000000509057227 */ /* 0x000fc600078e00ff */
[----:B------:R-:W3:Y:S01]  /*23a0*/  LDC.64 R2, c[0x0][0xb28] ;  /* 0x0002ca00ff027b82 */ /* 0x000ee20000000a00 */
[----:B-1----:R-:W-:-:S04]  /*23b0*/  IMAD.HI.U32 R22, R8, R6, RZ ;  /* 0x0000000608167227 */ /* 0x002fc800078e00ff */
[----:B------:R-:W-:Y:S01]  /*23c0*/  IMAD.HI.U32 R23, R10, R6, RZ ;  /* 0x000000060a177227 */ /* 0x000fe200078e00ff */
[----:B------:R-:W-:Y:S02]  /*23d0*/  SHF.R.U32.HI R22, RZ, R7, R22 ;  /* 0x00000007ff167219 */ /* 0x000fe40000011616 */
[-C--:B--2---:R-:W-:Y:S02]  /*23e0*/  SHF.R.U32.HI R21, RZ, R14.reuse, R21 ;  /* 0x0000000eff157219 */ /* 0x084fe40000011615 */
[----:B------:R-:W-:Y:S02]  /*23f0*/  SHF.R.U32.HI R5, RZ, R14, R5 ;  /* 0x0000000eff057219 */ /* 0x000fe40000011605 */
[----:B------:R-:W-:Y:S02]  /*2400*/  SEL R21, R0, R21, !P0 ;  /* 0x0000001500157207 */ /* 0x000fe40004000000 */
[----:B------:R-:W-:Y:S02]  /*2410*/  SHF.R.U32.HI R23, RZ, R7, R23 ;  /* 0x00000007ff177219 */ /* 0x000fe40000011617 */
[----:B----4-:R-:W-:-:S02]  /*2420*/  ISETP.NE.AND P1, PT, R15, 0x1, PT ;  /* 0x000000010f00780c */ /* 0x010fc40003f25270 */
[----:B------:R-:W-:Y:S02]  /*2430*/  SEL R5, R9, R5, !P0 ;  /* 0x0000000509057207 */ /* 0x000fe40004000000 */
[----:B------:R-:W-:Y:S02]  /*2440*/  SEL R22, R8, R22, !P1 ;  /* 0x0000001608167207 */ /* 0x000fe40004800000 */
[----:B------:R-:W-:Y:S01]  /*2450*/  SEL R23, R10, R23, !P1 ;  /* 0x000000170a177207 */ /* 0x000fe20004800000 */
[----:B---3--:R-:W-:-:S04]  /*2460*/  IMAD.HI.U32 R20, R21, R2, RZ ;  /* 0x0000000215147227 */ /* 0x008fc800078e00ff */
        /* <DEDUP_REMOVED lines=10> */
[----:B------:R-:W-:-:S04]  /*2510*/  @!P0 IMAD.HI.U32 R7, R23, R2, RZ ;  /* 0x0000000217078227 */ /* 0x000fc800078e00ff */
[----:B------:R-:W-:Y:S01]  /*2520*/  IMAD.MOV R2, RZ, RZ, -R6 ;  /* 0x000000ffff027224 */ /* 0x000fe200078e0a06 */
[----:B------:R-:W-:Y:S02]  /*2530*/  @!P0 SHF.R.U32.HI R3, RZ, R3, R7 ;  /* 0x00000003ff038219 */ /* 0x000fe40000011607 */
[----:B------:R-:W-:Y:S01]  /*2540*/  IADD3 R7, PT, PT, -R5, RZ, RZ ;  /* 0x000000ff05077210 */ /* 0x000fe20007ffe1ff */
[----:B------:R-:W-:Y:S01]  /*2550*/  IMAD R2, R40, R2, R5 ;  /* 0x0000000228027224 */ /* 0x000fe200078e0205 */
        /* <DEDUP_REMOVED lines=10> */
.L_x_41:
[----:B------:R-:W1:Y:S02]  /*2600*/  LDCU UR8, c[0x0][0xb30] ;  /* 0x00016600ff0877ac */ /* 0x000e640008000800 */
[----:B-1----:R-:W-:-:S09]  /*2610*/  UISETP.NE.AND UP0, UPT, UR8, 0x1, UPT ;  /* 0x000000010800788c */ /* 0x002fd2000bf05270 */
[----:B------:R-:W-:Y:S05]  /*2620*/  BRA.U UP0, `(.L_x_42) ;  /* 0x0000000100407547 */ /* 0x000fea000b800000 */
[----:B------:R-:W1:Y:S08]  /*2630*/  LDC.64 R4, c[0x0][0xb10] ;  /* 0x0002c400ff047b82 */ /* 0x000e700000000a00 */
[----:B------:R-:W2:Y:S08]  /*2640*/  LDC.64 R2, c[0x0][0xb18] ;  /* 0x0002c600ff027b82 */ /* 0x000eb00000000a00 */
[----:B------:R-:W4:Y:S08]  /*2650*/  LDC R6, c[0x0][0xb20] ;  /* 0x0002c800ff067b82 */ /* 0x000f300000000800 */
[----:B------:R-:W3:Y:S01]  /*2660*/  LDC R7, c[0x0][0xb0c] ;  /* 0x0002c300ff077b82 */ /* 0x000ee20000000800 */
[----:B-1----:R-:W-:-:S05]  /*2670*/  IMAD.HI.U32 R4, R10, R4, RZ ;  /* 0x000000040a047227 */ /* 0x002fca00078e00ff */
[----:B------:R-:W-:Y:S01]  /*2680*/  SHF.R.U32.HI R4, RZ, R5, R4 ;  /* 0x00000005ff047219 */ /* 0x000fe20000011604 */
[----:B--2---:R-:W-:Y:S01]  /*2690*/  IMAD.HI.U32 R3, R9, R3, RZ ;  /* 0x0000000309037227 */ /* 0x004fe200078e00ff */
[----:B------:R-:W-:-:S04]  /*26a0*/  ISETP.NE.AND P0, PT, R2, 0x1, PT ;  /* 0x000000010200780c */ /* 0x000fc80003f05270 */
[----:B----4-:R-:W-:-:S04]  /*26b0*/  SHF.R.U32.HI R3, RZ, R6, R3 ;  /* 0x00000006ff037219 */ /* 0x010fc80000011603 */
[----:B------:R-:W-:Y:S02]  /*26c0*/  SEL R3, R9, R3, !P0 ;  /* 0x0000000309037207 */ /* 0x000fe40004000000 */
[----:B---3--:R-:W-:-:S04]  /*26d0*/  ISETP.NE.AND P1, PT, R7, 0x1, PT ;  /* 0x000000010700780c */ /* 0x008fc80003f25270 */
[----:B------:R-:W-:-:S05]  /*26e0*/  SEL R4, R10, R4, !P1 ;  /* 0x000000040a047207 */ /* 0x000fca0004800000 */
[----:B------:R-:W-:Y:S02]  /*26f0*/  IMAD.IADD R5, R3, 0x1, -R4 ;  /* 0x0000000103057824 */ /* 0x000fe400078e0a04 */
[----:B------:R-:W-:Y:S02]  /*2700*/  IMAD.IADD R3, R4, 0x1, -R3 ;  /* 0x0000000104037824 */ /* 0x000fe400078e0a03 */
[----:B------:R-:W-:Y:S02]  /*2710*/  IMAD R10, R5, R7, R10 ;  /* 0x00000007050a7224 */ /* 0x000fe400078e020a */
[----:B------:R-:W-:-:S07]  /*2720*/  IMAD R9, R3, R2, R9 ;  /* 0x0000000203097224 */ /* 0x000fce00078e0209 */
.L_x_42:
[----:B------:R-:W-:Y:S01]  /*2730*/  VIADD R16, R16, 0x1 ;  /* 0x0000000110107836 */ /* 0x000fe20000000000 */
[----:B------:R-:W-:Y:S01]  /*2740*/  PLOP3.LUT P1, PT, PT, PT, PT, 0x80, 0x8 ;  /* 0x000000000008781c */ /* 0x000fe20003f2f070 */
[----:B------:R-:W-:Y:S02]  /*2750*/  IMAD.IADD R14, R10, 0x1, R91 ;  /* 0x000000010a0e7824 */ /* 0x000fe400078e025b */
[----:B------:R-:W-:Y:S01]  /*2760*/  IMAD.IADD R15, R9, 0x1, R90 ;  /* 0x00000001090f7824 */ /* 0x000fe200078e025a */
[----:B------:R-:W-:-:S04]  /*2770*/  ISETP.NE.AND P0, PT, R16, 0x2, PT ;  /* 0x000000021000780c */ /* 0x000fc80003f05270 */
[----:B------:R-:W-:Y:S02]  /*2780*/  SEL R2, RZ, 0x1, P0 ;  /* 0x00000001ff027807 */ /* 0x000fe40000000000 */
[----:B------:R-:W-:Y:S02]  /*2790*/  SEL R16, R16, RZ, P0 ;  /* 0x000000ff10107207 */ /* 0x000fe40000000000 */
[----:B------:R-:W-:Y:S01]  /*27a0*/  LOP3.LUT R13, R13, R2, RZ, 0x3c, !PT ;  /* 0x000000020d0d7212 */ /* 0x000fe200078e3cff */
[----:B------:R-:W-:Y:S06]  /*27b0*/  @P2 BRA `(.L_x_43) ;  /* 0xfffffff000582947 */ /* 0x000fec000383ffff */
[----:B------:R-:W-:Y:S01]  /*27c0*/  UIADD3 UR6, UPT, UPT, UR6, 0x80, URZ ;  /* 0x0000008006067890 */ /* 0x000fe2000fffe0ff */
[----:B------:R-:W-:-:S03]  /*27d0*/  SHF.L.U32 R2, R17, 0x1f, RZ ;  /* 0x0000001f11027819 */ /* 0x000fc600000006ff */
[----:B------:R-:W-:-:S09]  /*27e0*/  ULEA UR4, UR23, UR6, 0x3 ;  /* 0x0000000617047291 */ /* 0x000fd2000f8e18ff */
[----:B------:R-:W1:Y:S02]  /*27f0*/  SYNCS.PHASECHK.TRANS64.TRYWAIT P0, [UR4], R2 ;  /* 0x00000002ff0075a7 */ /* 0x000e640008001104 */
[----:B-1----:R-:W-:Y:S05]  /*2800*/  @!P0 BRA `(.L_x_44) ;  /* 0x0000007400508947 */ /* 0x002fea0003800000 */
.L_x_167:
[----:B------:R-:W-:-:S04]  /*2810*/  UIADD3 UR5, UPT, UPT, UR23, 0x1, URZ ;  /* 0x0000000117057890 */ /* 0x000fc8000fffe0ff */
[----:B------:R-:W-:-:S04]  /*2820*/  UISETP.NE.AND UP0, UPT, UR5, 0x10, UPT ;  /* 0x000000100500788c */ /* 0x000fc8000bf05270 */
[----:B------:R-:W-:Y:S02]  /*2830*/  USEL UR7, URZ, 0x1, UP0 ;  /* 0x00000001ff077887 */ /* 0x000fe40008000000 */
[----:B------:R-:W-:-:S04]  /*2840*/  USEL UR5, UR5, URZ, UP0 ;  /* 0x000000ff05057287 */ /* 0x000fc80008000000 */
[----:B------:R-:W-:Y:S01]  /*2850*/  ULEA UR4, UR5, UR6, 0x3 ;  /* 0x0000000605047291 */ /* 0x000fe2000f8e18ff */
[----:B-1----:R-:W-:-:S04]  /*2860*/  LOP3.LUT R2, R17, UR7, RZ, 0x3c, !PT ;  /* 0x0000000711027c12 */ /* 0x002fc8000f8e3cff */
[----:B------:R-:W-:-:S04]  /*2870*/  SHF.L.U32 R3, R2, 0x1f, RZ ;  /* 0x0000001f02037819 */ /* 0x000fc800000006ff */
[----:B------:R-:W1:Y:S02]  /*2880*/  SYNCS.PHASECHK.TRANS64.TRYWAIT P0, [UR4], R3 ;  /* 0x00000003ff0075a7 */ /* 0x000e640008001104 */
[----:B-1----:R-:W-:Y:S05]  /*2890*/  @!P0 BRA `(.L_x_45) ;  /* 0x0000007400448947 */ /* 0x002fea0003800000 */
.L_x_169:
[----:B------:R-:W-:-:S04]  /*28a0*/  UIADD3 UR5, UPT, UPT, UR5, 0x1, URZ ;  /* 0x0000000105057890 */ /* 0x000fc8000fffe0ff */
[----:B------:R-:W-:-:S04]  /*28b0*/  UISETP.NE.AND UP0, UPT, UR5, 0x10, UPT ;  /* 0x000000100500788c */ /* 0x000fc8000bf05270 */
[----:B------:R-:W-:Y:S02]  /*28c0*/  USEL UR7, URZ, 0x1, UP0 ;  /* 0x00000001ff077887 */ /* 0x000fe40008000000 */
[----:B------:R-:W-:-:S04]  /*28d0*/  USEL UR5, UR5, URZ, UP0 ;  /* 0x000000ff05057287 */ /* 0x000fc80008000000 */
[----:B------:R-:W-:Y:S01]  /*28e0*/  ULEA UR4, UR5, UR6, 0x3 ;  /* 0x0000000605047291 */ /* 0x000fe2000f8e18ff */
[----:B------:R-:W-:-:S04]  /*28f0*/  LOP3.LUT R2, R2, UR7, RZ, 0x3c, !PT ;  /* 0x0000000702027c12 */ /* 0x000fc8000f8e3cff */
[----:B-1----:R-:W-:-:S04]  /*2900*/  SHF.L.U32 R3, R2, 0x1f, RZ ;  /* 0x0000001f02037819 */ /* 0x002fc800000006ff */
[----:B------:R-:W1:Y:S02]  /*2910*/  SYNCS.PHASECHK.TRANS64.TRYWAIT P0, [UR4], R3 ;  /* 0x00000003ff0075a7 */ /* 0x000e640008001104 */
[----:B-1----:R-:W-:Y:S05]  /*2920*/  @!P0 BRA `(.L_x_46) ;  /* 0x0000007400388947 */ /* 0x002fea0003800000 */
.L_x_171:
        /* <DEDUP_REMOVED lines=9> */
.L_x_173:
        /* <DEDUP_REMOVED lines=9> */
.L_x_175:
        /* <DEDUP_REMOVED lines=9> */
.L_x_177:
        /* <DEDUP_REMOVED lines=9> */
.L_x_179:
        /* <DEDUP_REMOVED lines=9> */
.L_x_181:
        /* <DEDUP_REMOVED lines=9> */
.L_x_183:
        /* <DEDUP_REMOVED lines=9> */
.L_x_185:
        /* <DEDUP_REMOVED lines=9> */
.L_x_187:
        /* <DEDUP_REMOVED lines=9> */
.L_x_189:
        /* <DEDUP_REMOVED lines=9> */
.L_x_191:
        /* <DEDUP_REMOVED lines=9> */
.L_x_193:
        /* <DEDUP_REMOVED lines=9> */
.L_x_195:
[----:B------:R-:W-:-:S04]  /*2ff0*/  UIADD3 UR5, UPT, UPT, UR5, 0x1, URZ ;  /* 0x0000000105057890 */ /* 0x000fc8000fffe0ff */
[----:B------:R-:W-:-:S04]  /*3000*/  UISETP.NE.AND UP0, UPT, UR5, 0x10, UPT ;  /* 0x000000100500788c */ /* 0x000fc8000bf05270 */
[----:B------:R-:W-:Y:S02]  /*3010*/  USEL UR4, URZ, 0x1, UP0 ;  /* 0x00000001ff047887 */ /* 0x000fe40008000000 */
[----:B------:R-:W-:-:S04]  /*3020*/  USEL UR5, UR5, URZ, UP0 ;  /* 0x000000ff05057287 */ /* 0x000fc80008000000 */
[----:B------:R-:W-:Y:S01]  /*3030*/  ULEA UR5, UR5, UR6, 0x3 ;  /* 0x0000000605057291 */ /* 0x000fe2000f8e18ff */
[----:B------:R-:W-:-:S04]  /*3040*/  LOP3.LUT R2, R2, UR4, RZ, 0x3c, !PT ;  /* 0x0000000402027c12 */ /* 0x000fc8000f8e3cff */
[----:B------:R-:W-:Y:S01]  /*3050*/  SHF.L.U32 R2, R2, 0x1f, RZ ;  /* 0x0000001f02027819 */ /* 0x000fe200000006ff */
[----:B-1-3--:R-:W-:-:S07]  /*3060*/  IMAD.U32 R0, RZ, RZ, UR5 ;  /* 0x00000005ff007e24 */ /* 0x00afce000f8e00ff */
.L_x_59:
[----:B-1----:R1:W2:Y:S02]  /*3070*/  SYNCS.PHASECHK.TRANS64.TRYWAIT P0, [R0+URZ], R2 ;  /* 0x00000002000075a7 */ /* 0x0022a400080011ff */
[----:B--2---:R-:W-:Y:S05]  /*3080*/  @!P0 NANOSLEEP.SYNCS 0x989680 ;  /* 0x009896800000895d */ /* 0x004fea0003900000 */
[----:B------:R-:W2:Y:S02]  /*3090*/  @!P0 SYNCS.PHASECHK.TRANS64 P0, [R0+URZ], R2 ;  /* 0x00000002000085a7 */ /* 0x000ea400080010ff */
[----:B--2---:R-:W-:Y:S05]  /*30a0*/  @P0 EXIT ;  /* 0x000000000000094d */ /* 0x004fea0003800000 */
[----:B------:R-:W-:Y:S05]  /*30b0*/  BRA `(.L_x_59) ;  /* 0xfffffffc00ec7947 */ /* 0x000fea000383ffff */
.L_x_23:
[----:B------:R-:W-:-:S04]  /*30c0*/  UISETP.NE.AND UP1, UPT, UR37, URZ, UPT ;  /* 0x000000ff2500728c */ /* 0x000fc8000bf25270 */
[----:B------:R-:W-:-:S09]  /*30d0*/  UISETP.NE.OR UP1, UPT, UR10, 0x1, UP1 ;  /* 0x000000010a00788c */ /* 0x000fd20008f25670 */
[----:B------:R-:W-:Y:S05]  /*30e0*/  BRA.U UP1, `(.L_x_60) ;  /* 0x00000005014c7547 */ /* 0x000fea000b800000 */
[----:B------:R-:W-:Y:S01]  /*30f0*/  HFMA2 R11, -RZ, RZ, 0, 0 ;  /* 0x00000000ff0b7431 */ /* 0x000fe200000001ff */
[----:B------:R-:W-:Y:S01]  /*3100*/  ISETP.GE.U32.AND P2, PT, R10, 0x2, PT ;  /* 0x000000020a00780c */ /* 0x000fe20003f46070 */
[----:B------:R-:W-:Y:S01]  /*3110*/  IMAD.MOV.U32 R12, RZ, RZ, 0x1 ;  /* 0x00000001ff0c7424 */ /* 0x000fe200078e00ff */
[----:B------:R-:W-:Y:S01]  /*3120*/  CS2R R8, SRZ ;  /* 0x0000000000087805 */ /* 0x000fe2000001ff00 */
[----:B------:R-:W-:Y:S01]  /*3130*/  IMAD.MOV.U32 R3, RZ, RZ, RZ ;  /* 0x000000ffff037224 */ /* 0x000fe200078e00ff */
[----:B------:R-:W-:Y:S01]  /*3140*/  UMOV UR4, 0x400 ;  /* 0x0000040000047882 */ /* 0x000fe20000000000 */
[----:B------:R-:W-:Y:S01]  /*3150*/  UMOV UR6, URZ ;  /* 0x000000ff00067c82 */ /* 0x000fe20008000000 */
[----:B------:R-:W-:-:S12]  /*3160*/  ULEA UR37, UR37, UR4, 0x18 ;  /* 0x0000000425257291 */ /* 0x000fd8000f8ec0ff */
.L_x_64:
[----:B------:R-:W-:Y:S02]  /*3170*/  LEA R0, R3, UR37, 0x3 ;  /* 0x0000002503007c11 */ /* 0x000fe4000f8e18ff */
[----:B------:R-:W-:-:S03]  /*3180*/  SHF.L.U32 R4, R8, 0x1f, RZ ;  /* 0x0000001f08047819 */ /* 0x000fc600000006ff */
[----:B------:R-:W-:Y:S01]  /*3190*/  VIADD R5, R0, 0x1c0 ;  /* 0x000001c000057836 */ /* 0x000fe20000000000 */
[----:B------:R-:W1:Y:S02]  /*31a0*/  SYNCS.PHASECHK.TRANS64.TRYWAIT P0, [R0+URZ+0x1b0], R4 ;  /* 0x0001b004000075a7 */ /* 0x000e6400080011ff */
[----:B-1----:R-:W-:Y:S05]  /*31b0*/  @!P0 BRA `(.L_x_61) ;  /* 0x00000070004c8947 */ /* 0x002fea0003800000 */
.L_x_196:
[----:B------:R-:W-:Y:S01]  /*31c0*/  ULEA UR5, UR6, UR37, 0x3 ;  /* 0x0000002506057291 */ /* 0x000fe2000f8e18ff */
[----:B-1----:R-:W-:Y:S01]  /*31d0*/  PRMT R0, RZ, 0x654, R5 ;  /* 0x00000654ff007816 */ /* 0x002fe20000000005 */
[----:B------:R-:W-:Y:S01]  /*31e0*/  @!P2 IMAD.MOV.U32 R4, RZ, RZ, 0x10 ;  /* 0x00000010ff04a424 */ /* 0x000fe200078e00ff */
[----:B------:R-:W-:Y:S01]  /*31f0*/  SHF.L.U32 R5, R12, 0x1f, RZ ;  /* 0x0000001f0c057819 */ /* 0x000fe200000006ff */
[----:B------:R-:W-:Y:S01]  /*3200*/  UIADD3 UR4, UPT, UPT, UR5, 0x150, URZ ;  /* 0x0000015005047890 */ /* 0x000fe2000fffe0ff */
[----:B------:R1:W-:Y:S05]  /*3210*/  SYNCS.ARRIVE.TRANS64.RED.A1T0 RZ, [R0+URZ], RZ ;  /* 0x000000ff00ff79a7 */ /* 0x0003ea00081004ff */
[----:B------:R-:W-:Y:S01]  /*3220*/  IMAD.U32 R6, RZ, RZ, UR4 ;  /* 0x00000004ff067e24 */ /* 0x000fe2000f8e00ff */
[----:B------:R-:W2:Y:S04]  /*3230*/  SYNCS.PHASECHK.TRANS64.TRYWAIT P0, [UR5+0x160], R5 ;  /* 0x00016005ff0075a7 */ /* 0x000ea80008001105 */
[----:B------:R-:W-:Y:S01]  /*3240*/  PRMT R6, R10, 0x654, R6 ;  /* 0x000006540a067816 */ /* 0x000fe20000000006 */
[----:B-12---:R-:W-:Y:S06]  /*3250*/  @!P0 BRA `(.L_x_62) ;  /* 0x0000007000388947 */ /* 0x006fec0003800000 */
.L_x_198:
[----:B------:R-:W-:Y:S01]  /*3260*/  ULEA UR4, UR6, UR37, 0x4 ;  /* 0x0000002506047291 */ /* 0x000fe2000f8e20ff */
[----:B------:R-:W-:Y:S01]  /*3270*/  SEL R2, R6, R2, !P2 ;  /* 0x0000000206027207 */ /* 0x000fe20005000000 */
[----:B------:R-:W-:Y:S01]  /*3280*/  UIADD3 UR5, UPT, UPT, UR5, 0x150, URZ ;  /* 0x0000015005057890 */ /* 0x000fe2000fffe0ff */
[----:B-1----:R-:W-:Y:S01]  /*3290*/  LEA R0, R11, UR37, 0x3 ;  /* 0x000000250b007c11 */ /* 0x002fe2000f8e18ff */
[----:B------:R-:W-:Y:S01]  /*32a0*/  UIADD3 UR4, UPT, UPT, UR4, 0x1e0, URZ ;  /* 0x000001e004047890 */ /* 0x000fe2000fffe0ff */
[----:B------:R1:W-:Y:S01]  /*32b0*/  @!P2 SYNCS.ARRIVE.TRANS64.RED RZ, [R2+URZ], R4 ;  /* 0x0000000402ffa9a7 */ /* 0x0003e200080004ff */
[----:B------:R-:W-:Y:S01]  /*32c0*/  UIADD3 UR6, UPT, UPT, UR6, 0x1, URZ ;  /* 0x0000000106067890 */ /* 0x000fe2000fffe0ff */
[----:B------:R-:W-:-:S03]  /*32d0*/  VIADD R3, R3, 0x1 ;  /* 0x0000000103037836 */ /* 0x000fc60000000000 */
[----:B------:R-:W-:Y:S02]  /*32e0*/  UISETP.NE.AND UP0, UPT, UR6, 0x2, UPT ;  /* 0x000000020600788c */ /* 0x000fe4000bf05270 */
[----:B------:R-:W-:Y:S01]  /*32f0*/  ISETP.NE.AND P0, PT, R3, 0x2, PT ;  /* 0x000000020300780c */ /* 0x000fe20003f05270 */
[----:B------:R-:W-:Y:S06]  /*3300*/  UGETNEXTWORKID.BROADCAST [UR4], [UR5] ;  /* 0x00000000040073ca */ /* 0x000fec0008000100 */
[----:B------:R-:W-:Y:S02]  /*3310*/  USEL UR4, URZ, 0x1, UP0 ;  /* 0x00000001ff047887 */ /* 0x000fe40008000000 */
[----:B------:R-:W-:-:S04]  /*3320*/  USEL UR6, UR6, URZ, UP0 ;  /* 0x000000ff06067287 */ /* 0x000fc80008000000 */
[----:B------:R-:W-:Y:S02]  /*3330*/  LOP3.LUT R12, R12, UR4, RZ, 0x3c, !PT ;  /* 0x000000040c0c7c12 */ /* 0x000fe4000f8e3cff */
[----:B-1----:R-:W-:-:S04]  /*3340*/  SHF.L.U32 R4, R9, 0x1f, RZ ;  /* 0x0000001f09047819 */ /* 0x002fc800000006ff */
[----:B------:R-:W1:Y:S02]  /*3350*/  SYNCS.PHASECHK.TRANS64.TRYWAIT P1, [R0+URZ+0x150], R4 ;  /* 0x00015004000075a7 */ /* 0x000e6400080211ff */
[----:B-1----:R-:W-:Y:S05]  /*3360*/  @!P1 BRA `(.L_x_63) ;  /* 0x00000070000c9947 */ /* 0x002fea0003800000 */
.L_x_199:
[----:B-1----:R-:W-:Y:S01]  /*3370*/  LEA R4, R11, UR37, 0x4 ;  /* 0x000000250b047c11 */ /* 0x002fe2000f8e20ff */
[----:B------:R-:W-:Y:S01]  /*3380*/  VIADD R0, R0, 0x160 ;  /* 0x0000016000007836 */ /* 0x000fe20000000000 */
[----:B------:R-:W-:Y:S01]  /*3390*/  SEL R3, R3, RZ, P0 ;  /* 0x000000ff03037207 */ /* 0x000fe20000000000 */
[----:B------:R-:W-:-:S03]  /*33a0*/  VIADD R11, R11, 0x1 ;  /* 0x000000010b0b7836 */ /* 0x000fc60000000000 */
[----:B------:R-:W1:Y:S01]  /*33b0*/  LDS.128 R4, [R4+0x1e0] ;  /* 0x0001e00004047984 */ /* 0x000e620000000c00 */
[----:B------:R-:W-:Y:S02]  /*33c0*/  PRMT R0, RZ, 0x654, R0 ;  /* 0x00000654ff007816 */ /* 0x000fe40000000000 */
[C---:B------:R-:W-:Y:S01]  /*33d0*/  ISETP.NE.AND P1, PT, R11.reuse, 0x2, PT ;  /* 0x000000020b00780c */ /* 0x040fe20003f25270 */
[----:B------:R-:W-:Y:S01]  /*33e0*/  @!PT LDS RZ, [RZ] ;  /* 0x00000000fffff984 */ /* 0x000fe20000000800 */
[----:B------:R-:W-:Y:S01]  /*33f0*/  @!PT LDS RZ, [RZ] ;  /* 0x00000000fffff984 */ /* 0x000fe20000000800 */
[----:B------:R-:W-:Y:S01]  /*3400*/  @!PT LDS RZ, [RZ] ;  /* 0x00000000fffff984 */ /* 0x000fe20000000800 */
[----:B------:R-:W-:Y:S01]  /*3410*/  @!PT LDS RZ, [RZ] ;  /* 0x00000000fffff984 */ /* 0x000fe20000000800 */
[----:B------:R2:W-:Y:S06]  /*3420*/  MEMBAR.ALL.CTA ;  /* 0x0000000000007992 */ /* 0x0005ec0000008000 */
[----:B--2---:R-:W2:Y:S01]  /*3430*/  FENCE.VIEW.ASYNC.S ;  /* 0x00000000000073c6 */ /* 0x004ea20000000000 */
[----:B------:R-:W-:Y:S01]  /*3440*/  SEL R11, R11, RZ, P1 ;  /* 0x000000ff0b0b7207 */ /* 0x000fe20000800000 */
[----:B--2---:R2:W-:Y:S01]  /*3450*/  SYNCS.ARRIVE.TRANS64.RED.A1T0 RZ, [R0+URZ], RZ ;  /* 0x000000ff00ff79a7 */ /* 0x0045e200081004ff */
[----:B-1----:R-:W-:-:S02]  /*3460*/  LOP3.LUT P3, RZ, R6, 0x1, RZ, 0xc0, !PT ;  /* 0x0000000106ff7812 */ /* 0x002fc4000786c0ff */
[----:B------:R-:W-:-:S04]  /*3470*/  SEL R4, RZ, 0x1, P1 ;  /* 0x00000001ff047807 */ /* 0x000fc80000800000 */
[----:B------:R-:W-:Y:S02]  /*3480*/  LOP3.LUT R9, R9, R4, RZ, 0x3c, !PT ;  /* 0x0000000409097212 */ /* 0x000fe400078e3cff */
[----:B--2---:R-:W-:-:S04]  /*3490*/  SEL R0, RZ, 0x1, P0 ;  /* 0x00000001ff007807 */ /* 0x004fc80000000000 */
[----:B------:R-:W-:Y:S01]  /*34a0*/  LOP3.LUT R8, R8, R0, RZ, 0x3c, !PT ;  /* 0x0000000008087212 */ /* 0x000fe200078e3cff */
[----:B------:R-:W-:Y:S06]  /*34b0*/  @P3 BRA `(.L_x_64) ;  /* 0xfffffffc002c3947 */ /* 0x000fec000383ffff */
[----:B------:R-:W-:Y:S01]  /*34c0*/  ULEA UR5, UR6, UR37, 0x3 ;  /* 0x0000002506057291 */ /* 0x000fe2000f8e18ff */
[----:B------:R-:W-:-:S08]  /*34d0*/  SHF.L.U32 R2, R12, 0x1f, RZ ;  /* 0x0000001f0c027819 */ /* 0x000fd000000006ff */
[----:B------:R-:W1:Y:S02]  /*34e0*/  SYNCS.PHASECHK.TRANS64 P0, [UR5+0x160], R2 ;  /* 0x00016002ff0075a7 */ /* 0x000e640008001005 */
[----:B-1----:R-:W-:Y:S05]  /*34f0*/  @P0 BRA `(.L_x_65) ;  /* 0x0000000000080947 */ /* 0x002fea0003800000 */
[----:B------:R-:W1:Y:S02]  /*3500*/  SYNCS.PHASECHK.TRANS64.TRYWAIT P0, [UR5+0x160], R2 ;  /* 0x00016002ff0075a7 */ /* 0x000e640008001105 */
[----:B-1----:R-:W-:Y:S05]  /*3510*/  @!P0 BRA `(.L_x_66) ;  /* 0x0000006c00b48947 */ /* 0x002fea0003800000 */
.L_x_65:
[----:B------:R-:W-:-:S04]  /*3520*/  UIADD3 UR4, UPT, UPT, UR6, 0x1, URZ ;  /* 0x0000000106047890 */ /* 0x000fc8000fffe0ff */
[----:B------:R-:W-:-:S04]  /*3530*/  UISETP.NE.AND UP0, UPT, UR4, 0x2, UPT ;  /* 0x000000020400788c */ /* 0x000fc8000bf05270 */
[----:B------:R-:W-:Y:S02]  /*3540*/  USEL UR7, URZ, 0x1, UP0 ;  /* 0x00000001ff077887 */ /* 0x000fe40008000000 */
[----:B------:R-:W-:-:S04]  /*3550*/  USEL UR4, UR4, URZ, UP0 ;  /* 0x000000ff04047287 */ /* 0x000fc80008000000 */
[----:B------:R-:W-:Y:S01]  /*3560*/  ULEA UR4, UR4, UR37, 0x3 ;  /* 0x0000002504047291 */ /* 0x000fe2000f8e18ff */
[----:B-1----:R-:W-:-:S04]  /*3570*/  LOP3.LUT R2, R12, UR7, RZ, 0x3c, !PT ;  /* 0x000000070c027c12 */ /* 0x002fc8000f8e3cff */
[----:B------:R-:W-:-:S04]  /*3580*/  SHF.L.U32 R0, R2, 0x1f, RZ ;  /* 0x0000001f02007819 */ /* 0x000fc800000006ff */
[----:B------:R-:W1:Y:S02]  /*3590*/  SYNCS.PHASECHK.TRANS64 P0, [UR4+0x160], R0 ;  /* 0x00016000ff0075a7 */ /* 0x000e640008001004 */
[----:B-1----:R-:W-:Y:S05]  /*35a0*/  @P0 EXIT ;  /* 0x000000000000094d */ /* 0x002fea0003800000 */
[----:B------:R-:W-:Y:S02]  /*35b0*/  SHF.L.U32 R2, R2, 0x1f, RZ ;  /* 0x0000001f02027819 */ /* 0x000fe400000006ff */
[----:B------:R-:W-:-:S07]  /*35c0*/  MOV R0, UR4 ;  /* 0x0000000400007c02 */ /* 0x000fce0008000f00 */
.L_x_67:
[----:B-1----:R1:W2:Y:S02]  /*35d0*/  SYNCS.PHASECHK.TRANS64.TRYWAIT P0, [R0+URZ+0x160], R2 ;  /* 0x00016002000075a7 */ /* 0x0022a400080011ff */
[----:B--2---:R-:W-:Y:S05]  /*35e0*/  @!P0 NANOSLEEP.SYNCS 0x989680 ;  /* 0x009896800000895d */ /* 0x004fea0003900000 */
[----:B------:R-:W2:Y:S02]  /*35f0*/  @!P0 SYNCS.PHASECHK.TRANS64 P0, [R0+URZ+0x160], R2 ;  /* 0x00016002000085a7 */ /* 0x000ea400080010ff */
[----:B--2---:R-:W-:Y:S05]  /*3600*/  @P0 EXIT ;  /* 0x000000000000094d */ /* 0x004fea0003800000 */
[----:B------:R-:W-:Y:S05]  /*3610*/  BRA `(.L_x_67) ;  /* 0xfffffffc00ec7947 */ /* 0x000fea000383ffff */
.L_x_60:
[----:B------:R-:W-:Y:S05]  /*3620*/  BRA.U UP4, `(.L_x_68) ;  /* 0x0000001104a07547 */ /* 0x000fea000b800000 */
[----:B------:R-:W-:Y:S01]  /*3630*/  UMOV UR6, 0x40 ;  /* 0x0000004000067882 */ /* 0x000fe20000000000 */
[----:B------:R-:W-:Y:S01]  /*3640*/  NOP ;  /* 0x0000000000007918 */ /* 0x000fe20000000000 */
[----:B------:R-:W-:Y:S01]  /*3650*/  ULEA UR6, UR37, UR6, 0x18 ;  /* 0x0000000625067291 */ /* 0x000fe2000f8ec0ff */
[----:B------:R-:W-:Y:S02]  /*3660*/  UMOV UR7, 0x400 ;  /* 0x0000040000077882 */ /* 0x000fe40000000000 */
[----:B------:R-:W-:-:S06]  /*3670*/  ULEA UR37, UR37, UR7, 0x18 ;  /* 0x0000000725257291 */ /* 0x000fcc000f8ec0ff */
[----:B------:R-:W1:Y:S02]  /*3680*/  LDS.U8 R2, [UR6+0x1c] ;  /* 0x00001c06ff027984 */ /* 0x000e640008000000 */
[----:B-1----:R-:W-:-:S13]  /*3690*/  ISETP.NE.AND P0, PT, R2, RZ, PT ;  /* 0x000000ff0200720c */ /* 0x002fda0003f05270 */
[----:B------:R-:W-:Y:S05]  /*36a0*/  @P0 BRA `(.L_x_69) ;  /* 0x0000000400080947 */ /* 0x000fea0003800000 */
[----:B------:R-:W-:Y:S02]  /*36b0*/  UISETP.NE.U32.AND UP0, UPT, UR5, 0x1, UPT ;  /* 0x000000010500788c */ /* 0x000fe4000bf05070 */
[----:B------:R-:W-:-:S07]  /*36c0*/  UIADD3 UR8, UPT, UPT, UR6, 0x8, URZ ;  /* 0x0000000806087890 */ /* 0x000fce000fffe0ff */
[----:B------:R-:W-:Y:S05]  /*36d0*/  BRA.U !UP0, `(.L_x_70) ;  /* 0x00000001089c7547 */ /* 0x000fea000b800000 */
[----:B------:R-:W-:Y:S01]  /*36e0*/  ELECT P0, URZ, PT ;  /* 0x0000000000ff782f */ /* 0x000fe20003800000 */
[----:B------:R-:W-:-:S12]  /*36f0*/  BSSY B0, `(.L_x_70) ;  /* 0x0000025000007945 */ /* 0x000fd80003800000 */
[----:B------:R-:W-:Y:S05]  /*3700*/  @!P0 BRA `(.L_x_71) ;  /* 0x00000000008c8947 */ /* 0x000fea0003800000 */
[----:B------:R-:W-:-:S05]  /*3710*/  UMOV UR7, 0x10 ;  /* 0x0000001000077882 */ /* 0x000fca0000000000 */
[----:B------:R-:W-:Y:S04]  /*3720*/  DEPBAR.LE SB1, 0x36 ;  /* 0x00009d800000791a */ /* 0x000fe80000000000 */
[----:B------:R-:W1:Y:S02]  /*3730*/  UTCATOMSWS.2CTA.FIND_AND_SET.ALIGN UP1, UR7, UR7 ;  /* 0x00000007000775e3 */ /* 0x000e640008220800 */
[----:B-1----:R-:W-:Y:S01]  /*3740*/  MOV R10, UR7 ;  /* 0x00000007000a7c02 */ /* 0x002fe20008000f00 */
[----:B------:R-:W-:Y:S06]  /*3750*/  BRA.U UP1, `(.L_x_72) ;  /* 0x0000000101187547 */ /* 0x000fec000b800000 */
.L_x_73:
[----:B------:R-:W-:Y:S05]  /*3760*/  NANOSLEEP 0x64 ;  /* 0x000000640000795d */ /* 0x000fea0003800000 */
[----:B------:R-:W-:-:S05]  /*3770*/  UMOV UR7, 0x10 ;  /* 0x0000001000077882 */ /* 0x000fca0000000000 */
[----:B------:R-:W-:Y:S04]  /*3780*/  DEPBAR.LE SB1, 0x36 ;  /* 0x00009d800000791a */ /* 0x000fe80000000000 */
[----:B------:R-:W1:Y:S02]  /*3790*/  UTCATOMSWS.2CTA.FIND_AND_SET.ALIGN UP1, UR7, UR7 ;  /* 0x00000007000775e3 */ /* 0x000e640008220800 */
[----:B-1----:R-:W-:Y:S01]  /*37a0*/  MOV R10, UR7 ;  /* 0x00000007000a7c02 */ /* 0x002fe20008000f00 */
[----:B------:R-:W-:Y:S05]  /*37b0*/  BRA.U !UP1, `(.L_x_73) ;  /* 0xfffffffd09e87547 */ /* 0x000fea000b83ffff */
.L_x_72:
[----:B------:R-:W1:Y:S01]  /*37c0*/  LDS R5, [UR6+0x10] ;  /* 0x00001006ff057984 */ /* 0x000e620008000800 */
[----:B------:R-:W-:Y:S01]  /*37d0*/  IMAD.U32 R3, RZ, RZ, UR37 ;  /* 0x00000025ff037e24 */ /* 0x000fe2000f8e00ff */
[----:B------:R-:W-:-:S03]  /*37e0*/  MOV R2, UR4 ;  /* 0x0000000400027c02 */ /* 0x000fc60008000f00 */
[----:B------:R-:W-:Y:S01]  /*37f0*/  VIADD R3, R3, 0x200 ;  /* 0x0000020003037836 */ /* 0x000fe20000000000 */
[----:B-1----:R-:W-:-:S04]  /*3800*/  SHF.L.U32 R5, R5, 0x1f, RZ ;  /* 0x0000001f05057819 */ /* 0x002fc800000006ff */
[----:B------:R-:W1:Y:S02]  /*3810*/  SYNCS.PHASECHK.TRANS64.TRYWAIT P0, [UR6+0x8], R5 ;  /* 0x00000805ff0075a7 */ /* 0x000e640008001106 */
[----:B-1----:R-:W-:Y:S05]  /*3820*/  @P0 BRA `(.L_x_74) ;  /* 0x0000000000080947 */ /* 0x002fea0003800000 */
[----:B------:R-:W1:Y:S02]  /*3830*/  SYNCS.PHASECHK.TRANS64.TRYWAIT P0, [UR6+0x8], R5 ;  /* 0x00000805ff0075a7 */ /* 0x000e640008001106 */
[----:B-1----:R-:W-:Y:S05]  /*3840*/  @!P0 BRA `(.L_x_75) ;  /* 0x0000006c00008947 */ /* 0x002fea0003800000 */
.L_x_74:
[----:B-1----:R-:W-:Y:S01]  /*3850*/  HFMA2 R4, -RZ, RZ, 0, 5.9604644775390625e-08 ;  /* 0x00000001ff047431 */ /* 0x002fe200000001ff */
[----:B------:R-:W-:Y:S01]  /*3860*/  UPRMT UR7, UR4, 0x654, UR8 ;  /* 0x0000065404077896 */ /* 0x000fe20008000008 */
[----:B------:R-:W-:Y:S01]  /*3870*/  IMAD.MOV.U32 R7, RZ, RZ, 0xffff ;  /* 0x0000ffffff077424 */ /* 0x000fe200078e00ff */
[----:B------:R-:W-:Y:S01]  /*3880*/  PRMT R2, R2, 0x654, R3 ;  /* 0x0000065402027816 */ /* 0x000fe20000000003 */
[----:B------:R-:W-:Y:S02]  /*3890*/  IMAD.MOV.U32 R5, RZ, RZ, 0x4 ;  /* 0x00000004ff057424 */ /* 0x000fe400078e00ff */
[----:B------:R-:W-:Y:S01]  /*38a0*/  IMAD.SHL.U32 R9, R10, 0x20, RZ ;  /* 0x000000200a097824 */ /* 0x000fe200078e00ff */
[----:B------:R-:W-:Y:S02]  /*38b0*/  MOV R3, UR7 ;  /* 0x0000000700037c02 */ /* 0x000fe40008000f00 */
[-C--:B------:R-:W-:Y:S01]  /*38c0*/  SHF.L.U32 R7, R7, R10.reuse, RZ ;  /* 0x0000000a07077219 */ /* 0x080fe200000006ff */
[----:B------:R1:W-:Y:S01]  /*38d0*/  SYNCS.ARRIVE.TRANS64.RED RZ, [UR7], R5 ;  /* 0x00000005ffff79a7 */ /* 0x0003e20008000407 */
[----:B------:R-:W-:Y:S01]  /*38e0*/  SHF.L.U32 R6, R4, R10, RZ ;  /* 0x0000000a04067219 */ /* 0x000fe200000006ff */
[----:B------:R1:W-:Y:S04]  /*38f0*/  STS [UR37+0x200], R9 ;  /* 0x00020009ff007988 */ /* 0x0003e80008000825 */
[----:B------:R1:W-:Y:S04]  /*3900*/  STAS [R2.64], R10 ;  /* 0x0000000a02007dbd */ /* 0x0003e8000c0008ff */
[----:B------:R1:W-:Y:S04]  /*3910*/  ATOMS.OR RZ, [UR6+0x14], R7 ;  /* 0x00001407ffff798c */ /* 0x0003e8000b000006 */
[----:B------:R1:W-:Y:S04]  /*3920*/  ATOMS.OR RZ, [UR6+0x18], R6 ;  /* 0x00001806ffff798c */ /* 0x0003e8000b000006 */
[----:B------:R1:W-:Y:S02]  /*3930*/  ATOMS.XOR RZ, [UR6+0x10], R4 ;  /* 0x00001004ffff798c */ /* 0x0003e4000b800006 */
.L_x_71:
[----:B------:R-:W-:Y:S05]  /*3940*/  BSYNC B0 ;  /* 0x0000000000007941 */ /* 0x000fea0003800000 */
.L_x_70:
[----:B------:R-:W-:Y:S05]  /*3950*/  BRA.U UP0, `(.L_x_76) ;  /* 0x00000001006c7547 */ /* 0x000fea000b800000 */
[----:B------:R-:W-:-:S03]  /*3960*/  UMOV UR7, 0xffffffff ;  /* 0xffffffff00077882 */ /* 0x000fc60000000000 */
[----:B------:R-:W-:Y:S05]  /*3970*/  BRA.DIV UR7, `(.L_x_77) ;  /* 0x0000006a07cc7947 */ /* 0x000fea000b800000 */
[----:B------:R-:W-:-:S13]  /*3980*/  ELECT P6, URZ, PT ;  /* 0x0000000000ff782f */ /* 0x000fda00038c0000 */
.L_x_203:
[----:B------:R-:W-:Y:S05]  /*3990*/  @!P6 BRA `(.L_x_76) ;  /* 0x00000000005ce947 */ /* 0x000fea0003800000 */
[----:B-1----:R-:W1:Y:S02]  /*39a0*/  LDS R3, [UR6+0x10] ;  /* 0x00001006ff037984 */ /* 0x002e640008000800 */
[----:B-1----:R-:W-:-:S04]  /*39b0*/  SHF.L.U32 R3, R3, 0x1f, RZ ;  /* 0x0000001f03037819 */ /* 0x002fc800000006ff */
[----:B------:R-:W1:Y:S02]  /*39c0*/  SYNCS.PHASECHK.TRANS64.TRYWAIT P0, [UR6+0x8], R3 ;  /* 0x00000803ff0075a7 */ /* 0x000e640008001106 */
[----:B-1----:R-:W-:Y:S05]  /*39d0*/  @P0 BRA `(.L_x_78) ;  /* 0x0000000000080947 */ /* 0x002fea0003800000 */
[----:B------:R-:W1:Y:S02]  /*39e0*/  SYNCS.PHASECHK.TRANS64.TRYWAIT P0, [UR6+0x8], R3 ;  /* 0x00000803ff0075a7 */ /* 0x000e640008001106 */
[----:B-1----:R-:W-:Y:S05]  /*39f0*/  @!P0 BRA `(.L_x_79) ;  /* 0x0000006800cc8947 */ /* 0x002fea0003800000 */
.L_x_78:
[----:B------:R-:W2:Y:S01]  /*3a00*/  LDS R5, [UR37+0x200] ;  /* 0x00020025ff057984 */ /* 0x000ea20008000800 */
[----:B-1----:R-:W-:Y:S02]  /*3a10*/  HFMA2 R2, -RZ, RZ, 0, 5.9604644775390625e-08 ;  /* 0x00000001ff027431 */ /* 0x002fe400000001ff */
[----:B------:R-:W-:Y:S01]  /*3a20*/  IMAD.MOV.U32 R3, RZ, RZ, 0xffff ;  /* 0x0000ffffff037424 */ /* 0x000fe200078e00ff */
[----:B------:R-:W-:Y:S01]  /*3a30*/  UPRMT UR7, UR4, 0x654, UR8 ;  /* 0x0000065404077896 */ /* 0x000fe20008000008 */
[----:B--2---:R-:W-:-:S03]  /*3a40*/  IMAD.SHL.U32 R4, R5, 0x20, RZ ;  /* 0x0000002005047824 */ /* 0x004fc600078e00ff */
[-C--:B------:R-:W-:Y:S02]  /*3a50*/  SHF.L.U32 R3, R3, R5.reuse, RZ ;  /* 0x0000000503037219 */ /* 0x080fe400000006ff */
[----:B------:R-:W-:Y:S01]  /*3a60*/  SHF.L.U32 R5, R2, R5, RZ ;  /* 0x0000000502057219 */ /* 0x000fe200000006ff */
[----:B------:R2:W-:Y:S04]  /*3a70*/  STS [UR37+0x200], R4 ;  /* 0x00020004ff007988 */ /* 0x0005e80008000825 */
[----:B------:R2:W-:Y:S04]  /*3a80*/  ATOMS.OR RZ, [UR6+0x14], R3 ;  /* 0x00001403ffff798c */ /* 0x0005e8000b000006 */
[----:B------:R2:W-:Y:S01]  /*3a90*/  ATOMS.OR RZ, [UR6+0x18], R5 ;  /* 0x00001805ffff798c */ /* 0x0005e2000b000006 */
[----:B------:R-:W-:Y:S03]  /*3aa0*/  SYNCS.ARRIVE.TRANS64.RED.A1T0 RZ, [UR7], RZ ;  /* 0x000000ffffff79a7 */ /* 0x000fe60008100407 */
[----:B------:R2:W-:Y:S01]  /*3ab0*/  ATOMS.XOR RZ, [UR6+0x10], R2 ;  /* 0x00001002ffff798c */ /* 0x0005e2000b800006 */
[----:B------:R-:W-:Y:S05]  /*3ac0*/  BRA `(.L_x_76) ;  /* 0x0000000000107947 */ /* 0x000fea0003800000 */
.L_x_69:
[----:B------:R-:W-:-:S05]  /*3ad0*/  MOV R2, 0xffffffff ;  /* 0xffffffff00027802 */ /* 0x000fca0000000f00 */
[----:B------:R1:W-:Y:S02]  /*3ae0*/  STS [UR37+0x200], R2 ;  /* 0x00020002ff007988 */ /* 0x0003e40008000825 */
[----:B-1----:R-:W-:Y:S02]  /*3af0*/  MOV R2, 0x3b10 ;  /* 0x00003b1000027802 */ /* 0x002fe40000000f00 */
[----:B-----5:R-:W-:Y:S05]  /*3b00*/  CALL.REL.NOINC `($__internal_1_$__cuda_sm10x_tcgen05_guardrail_trap_phase_invalid_during_alloc) ;  /* 0x0000007000a07944 */ /* 0x020fea0003c00000 */
.L_x_76:
[----:B------:R-:W-:Y:S05]  /*3b10*/  WARPSYNC.ALL ;  /* 0x0000000000007948 */ /* 0x000fea0003800000 */
[----:B------:R-:W3:Y:S01]  /*3b20*/  S2UR UR8, SR_CgaCtaId ;  /* 0x00000000000879c3 */ /* 0x000ee20000008800 */
[----:B------:R-:W-:Y:S01]  /*3b30*/  UMOV UR6, 0x400 ;  /* 0x0000040000067882 */ /* 0x000fe20000000000 */
[----:B------:R-:W-:-:S06]  /*3b40*/  NOP ;  /* 0x0000000000007918 */ /* 0x000fcc0000000000 */
[----:B------:R-:W-:Y:S06]  /*3b50*/  BAR.ARV 0x6, 0xa0 ;  /* 0x0182800000007b1d */ /* 0x000fec0000002000 */
[----:B------:R-:W-:Y:S01]  /*3b60*/  LOP3.LUT R0, R0, 0xffff, RZ, 0xc0, !PT ;  /* 0x0000ffff00007812 */ /* 0x000fe200078ec0ff */
[----:B-1----:R-:W-:Y:S01]  /*3b70*/  IMAD.MOV.U32 R9, RZ, RZ, 0x1 ;  /* 0x00000001ff097424 */ /* 0x002fe200078e00ff */
[----:B------:R-:W-:Y:S01]  /*3b80*/  LOP3.LUT R8, R8, 0xffff, RZ, 0xc0, !PT ;  /* 0x0000ffff08087812 */ /* 0x000fe200078ec0ff */
[----:B------:R-:W-:Y:S01]  /*3b90*/  UMOV UR22, URZ ;  /* 0x000000ff00167c82 */ /* 0x000fe20008000000 */
[----:B------:R-:W-:Y:S01]  /*3ba0*/  R2UR UR12, R0 ;  /* 0x00000000000c72ca */ /* 0x000fe200000e0000 */
[----:B------:R-:W-:Y:S01]  /*3bb0*/  UMOV UR21, URZ ;  /* 0x000000ff00157c82 */ /* 0x000fe20008000000 */
[----:B------:R-:W-:Y:S01]  /*3bc0*/  R2UR UR13, R8 ;  /* 0x00000000080d72ca */ /* 0x000fe200000e0000 */
[----:B------:R-:W-:Y:S01]  /*3bd0*/  IMAD.MOV.U32 R8, RZ, RZ, RZ ;  /* 0x000000ffff087224 */ /* 0x000fe200078e00ff */
[----:B------:R-:W-:Y:S01]  /*3be0*/  UMOV UR20, URZ ;  /* 0x000000ff00147c82 */ /* 0x000fe20008000000 */
[----:B------:R-:W-:-:S02]  /*3bf0*/  UISETP.NE.AND UP2, UPT, UR5, URZ, UPT ;  /* 0x000000ff0500728c */ /* 0x000fc4000bf45270 */
[----:B---3--:R-:W-:Y:S01]  /*3c00*/  ULEA UR8, UR8, UR6, 0x18 ;  /* 0x0000000608087291 */ /* 0x008fe2000f8ec0ff */
[----:B------:R-:W1:Y:S03]  /*3c10*/  LDCU UR6, c[0x0][0x38c] ;  /* 0x00007180ff0677ac */ /* 0x000e660008000800 */
[----:B------:R-:W-:Y:S02]  /*3c20*/  UIADD3 UR14, UPT, UPT, UR8, 0x8600, URZ ;  /* 0x00008600080e7890 */ /* 0x000fe4000fffe0ff */
[----:B------:R-:W-:-:S03]  /*3c30*/  UIADD3 UR15, UPT, UPT, UR8, 0x28600, URZ ;  /* 0x00028600080f7890 */ /* 0x000fc6000fffe0ff */
[----:B--2---:R-:W2:Y:S01]  /*3c40*/  LDS R2, [UR8+0x200] ;  /* 0x00020008ff027984 */ /* 0x004ea20008000800 */
[----:B------:R-:W-:Y:S02]  /*3c50*/  USHF.R.U32.HI UR14, URZ, 0x4, UR14 ;  /* 0x00000004ff0e7899 */ /* 0x000fe4000801160e */
[----:B------:R-:W-:Y:S02]  /*3c60*/  USHF.R.U32.HI UR15, URZ, 0x4, UR15 ;  /* 0x00000004ff0f7899 */ /* 0x000fe4000801160f */
[----:B------:R-:W-:Y:S02]  /*3c70*/  ULOP3.LUT UR14, UR14, 0x3fff, URZ, 0xc0, !UPT ;  /* 0x00003fff0e0e7892 */ /* 0x000fe4000f8ec0ff */
[----:B------:R-:W-:Y:S02]  /*3c80*/  ULOP3.LUT UR15, UR15, 0x3fff, URZ, 0xc0, !UPT ;  /* 0x00003fff0f0f7892 */ /* 0x000fe4000f8ec0ff */
[----:B------:R-:W-:Y:S02]  /*3c90*/  ULOP3.LUT UR14, UR14, 0x10000, URZ, 0xfc, !UPT ;  /* 0x000100000e0e7892 */ /* 0x000fe4000f8efcff */
[----:B-1----:R-:W-:-:S02]  /*3ca0*/  UIADD3 UR6, UPT, UPT, UR6, 0x1f, URZ ;  /* 0x0000001f06067890 */ /* 0x002fc4000fffe0ff */
[----:B------:R-:W-:Y:S02]  /*3cb0*/  ULOP3.LUT UR15, UR15, 0x10000, URZ, 0xfc, !UPT ;  /* 0x000100000f0f7892 */ /* 0x000fe4000f8efcff */
[----:B------:R-:W-:Y:S01]  /*3cc0*/  USHF.R.S32.HI UR7, URZ, 0x1f, UR6 ;  /* 0x0000001fff077899 */ /* 0x000fe20008011406 */
[----:B------:R-:W-:Y:S01]  /*3cd0*/  UMOV UR28, 0x0 ;  /* 0x00000000001c7882 */ /* 0x000fe20000000000 */
[----:B------:R-:W-:Y:S02]  /*3ce0*/  UMOV UR29, 0x10200010 ;  /* 0x10200010001d7882 */ /* 0x000fe40000000000 */
[----:B------:R-:W-:Y:S01]  /*3cf0*/  ULEA.HI UR7, UR7, UR6, URZ, 0x5 ;  /* 0x0000000607077291 */ /* 0x000fe2000f8f28ff */
[----:B------:R-:W-:Y:S01]  /*3d00*/  UMOV UR26, 0x0 ;  /* 0x00000000001a7882 */ /* 0x000fe20000000000 */
[----:B------:R-:W-:Y:S02]  /*3d10*/  UMOV UR27, 0x10200010 ;  /* 0x10200010001b7882 */ /* 0x000fe40000000000 */
[----:B------:R-:W-:-:S04]  /*3d20*/  USHF.R.S32.HI UR7, URZ, 0x5, UR7 ;  /* 0x00000005ff077899 */ /* 0x000fc80008011407 */
[----:B------:R-:W-:-:S04]  /*3d30*/  UISETP.LT.AND UP0, UPT, UR7, 0x1, UPT ;  /* 0x000000010700788c */ /* 0x000fc8000bf01270 */
[----:B------:R-:W-:Y:S01]  /*3d40*/  USEL UR23, UR7, 0x1, !UP0 ;  /* 0x0000000107177887 */ /* 0x000fe2000c000000 */
[----:B--2---:R-:W-:Y:S02]  /*3d50*/  R2UR UR24, R2 ;  /* 0x00000000021872ca */ /* 0x004fe400000e0000 */
[----:B------:R-:W-:-:S13]  /*3d60*/  CS2R R2, SRZ ;  /* 0x0000000000027805 */ /* 0x000fda000001ff00 */
.L_x_87:
[C---:B------:R-:W-:Y:S02]  /*3d70*/  LEA R0, R8.reuse, UR8, 0x3 ;  /* 0x0000000808007c11 */ /* 0x040fe4000f8e18ff */
[----:B------:R-:W-:Y:S02]  /*3d80*/  SHF.L.U32 R4, R3, 0x1f, RZ ;  /* 0x0000001f03047819 */ /* 0x000fe400000006ff */
[----:B------:R-:W-:Y:S02]  /*3d90*/  LEA R5, R8, UR8, 0x4 ;  /* 0x0000000808057c11 */ /* 0x000fe4000f8e20ff */
[----:B------:R-:W1:Y:S02]  /*3da0*/  SYNCS.PHASECHK.TRANS64.TRYWAIT P0, [R0+URZ+0x150], R4 ;  /* 0x00015004000075a7 */ /* 0x000e6400080011ff */
[----:B-1-34-:R-:W-:Y:S05]  /*3db0*/  @!P0 BRA `(.L_x_80) ;  /* 0x0000006400f48947 */ /* 0x01afea0003800000 */
.L_x_204:
[----:B-1----:R-:W1:Y:S01]  /*3dc0*/  LDS.128 R4, [R5+0x1e0] ;  /* 0x0001e00005047984 */ /* 0x002e620000000c00 */
[----:B------:R-:W-:Y:S02]  /*3dd0*/  VIADD R0, R0, 0x160 ;  /* 0x0000016000007836 */ /* 0x000fe40000000000 */
[----:B------:R-:W-:Y:S01]  /*3de0*/  VIADD R8, R8, 0x1 ;  /* 0x0000000108087836 */ /* 0x000fe20000000000 */
[----:B------:R-:W-:Y:S01]  /*3df0*/  @!PT LDS RZ, [RZ] ;  /* 0x00000000fffff984 */ /* 0x000fe20000000800 */
[----:B------:R-:W-:Y:S01]  /*3e00*/  @!PT LDS RZ, [RZ] ;  /* 0x00000000fffff984 */ /* 0x000fe20000000800 */
[----:B------:R-:W-:Y:S01]  /*3e10*/  @!PT LDS RZ, [RZ] ;  /* 0x00000000fffff984 */ /* 0x000fe20000000800 */
[----:B------:R-:W-:Y:S01]  /*3e20*/  @!PT LDS RZ, [RZ] ;  /* 0x00000000fffff984 */ /* 0x000fe20000000800 */
[----:B------:R2:W-:Y:S06]  /*3e30*/  MEMBAR.ALL.CTA ;  /* 0x0000000000007992 */ /* 0x0005ec0000008000 */
[----:B--2---:R-:W2:Y:S01]  /*3e40*/  FENCE.VIEW.ASYNC.S ;  /* 0x00000000000073c6 */ /* 0x004ea20000000000 */
[----:B------:R-:W-:-:S04]  /*3e50*/  PRMT R0, RZ, 0x654, R0 ;  /* 0x00000654ff007816 */ /* 0x000fc80000000000 */
[----:B--2---:R2:W-:Y:S01]  /*3e60*/  SYNCS.ARRIVE.TRANS64.RED.A1T0 RZ, [R0+URZ], RZ ;  /* 0x000000ff00ff79a7 */ /* 0x0045e200081004ff */
[----:B-1----:R-:W-:Y:S01]  /*3e70*/  LOP3.LUT P1, RZ, R6, 0x1, RZ, 0xc0, !PT ;  /* 0x0000000106ff7812 */ /* 0x002fe2000782c0ff */
[----:B--2---:R-:W-:-:S12]  /*3e80*/  BRA.U UP2, `(.L_x_81) ;  /* 0x0000000102e07547 */ /* 0x004fd8000b800000 */
[----:B------:R-:W1:Y:S01]  /*3e90*/  LDCU UR6, c[0x0][0x38c] ;  /* 0x00007180ff0677ac */ /* 0x000e620008000800 */
[----:B------:R-:W-:Y:S02]  /*3ea0*/  PLOP3.LUT P2, PT, PT, PT, PT, 0x80, 0x8 ;  /* 0x000000000008781c */ /* 0x000fe40003f4f070 */
[----:B------:R-:W-:Y:S01]  /*3eb0*/  SHF.L.U32 R4, R9, 0x1f, RZ ;  /* 0x0000001f09047819 */ /* 0x000fe200000006ff */
[----:B------:R-:W-:Y:S02]  /*3ec0*/  ULEA UR10, UR22, UR8, 0x3 ;  /* 0x00000008160a7291 */ /* 0x000fe4000f8e18ff */
[----:B------:R-:W-:Y:S02]  /*3ed0*/  ULEA UR11, UR22, UR24, 0x7 ;  /* 0x00000018160b7291 */ /* 0x000fe4000f8e38ff */
[----:B-1----:R-:W-:-:S06]  /*3ee0*/  UISETP.GE.AND UP0, UPT, UR6, 0x1, UPT ;  /* 0x000000010600788c */ /* 0x002fcc000bf06270 */
[----:B------:R-:W-:-:S05]  /*3ef0*/  PLOP3.LUT P0, PT, PT, PT, UP0, 0x80, 0x8 ;  /* 0x000000000008781c */ /* 0x000fca0003f0f008 */
[----:B------:R-:W-:-:S08]  /*3f00*/  @UP0 ULEA UR6, UR21, UR8, 0x3 ;  /* 0x0000000815060291 */ /* 0x000fd0000f8e18ff */
[----:B------:R-:W-:-:S04]  /*3f10*/  @P0 SHF.L.U32 R0, R2, 0x1f, RZ ;  /* 0x0000001f02000819 */ /* 0x000fc800000006ff */
[----:B------:R1:W2:Y:S01]  /*3f20*/  @P0 SYNCS.PHASECHK.TRANS64.TRYWAIT P2, [UR6], R0 ;  /* 0x00000000ff0005a7 */ /* 0x0002a20008041106 */
[----:B------:R-:W3:Y:S02]  /*3f30*/  SYNCS.PHASECHK.TRANS64.TRYWAIT P0, [UR10+0x190], R4 ;  /* 0x00019004ff0075a7 */ /* 0x000ee4000800110a */
[----:B-123--:R-:W-:Y:S05]  /*3f40*/  @!P0 BRA `(.L_x_82) ;  /* 0x0000006400a48947 */ /* 0x00efea0003800000 */
.L_x_206:
[----:B------:R-:W-:Y:S01]  /*3f50*/  UMOV UR19, UR20 ;  /* 0x0000001400137c82 */ /* 0x000fe20008000000 */
[----:B------:R-:W-:Y:S05]  /*3f60*/  BRA.U !UP0, `(.L_x_83) ;  /* 0x0000000108987547 */ /* 0x000fea000b800000 */
[----:B------:R-:W-:Y:S02]  /*3f70*/  UIADD3 UR19, UPT, UPT, UR23, UR20, URZ ;  /* 0x0000001417137290 */ /* 0x000fe4000fffe0ff */
[----:B------:R-:W-:Y:S01]  /*3f80*/  UPLOP3.LUT UP3, UPT, UPT, UPT, UPT, 0x40, 0x4 ;  /* 0x000000000004789c */ /* 0x000fe20003f6e870 */
[----:B------:R-:W-:Y:S01]  /*3f90*/  UMOV UR18, UR7 ;  /* 0x0000000700127c82 */ /* 0x000fe20008000000 */
[----:B------:R-:W-:-:S09]  /*3fa0*/  UMOV UR17, UR21 ;  /* 0x0000001500117c82 */ /* 0x000fd20008000000 */
.L_x_86:
[----:B--2---:R-:W-:Y:S01]  /*3fb0*/  ULEA UR9, UR17, UR8, 0x3 ;  /* 0x0000000811097291 */ /* 0x004fe2000f8e18ff */
[----:B---3--:R-:W-:Y:S11]  /*3fc0*/  @P2 BRA `(.L_x_84) ;  /* 0x00000000000c2947 */ /* 0x008ff60003800000 */
[----:B-1----:R-:W-:Y:S04]  /*3fd0*/  SHF.L.U32 R4, R2, 0x1f, RZ ;  /* 0x0000001f02047819 */ /* 0x002fe800000006ff */
[----:B------:R-:W1:Y:S02]  /*3fe0*/  SYNCS.PHASECHK.TRANS64.TRYWAIT P0, [UR9], R4 ;  /* 0x00000004ff0075a7 */ /* 0x000e640008001109 */
[----:B-1----:R-:W-:Y:S05]  /*3ff0*/  @!P0 BRA `(.L_x_85) ;  /* 0x0000006400908947 */ /* 0x002fea0003800000 */
.L_x_84:
[----:B------:R-:W-:Y:S01]  /*4000*/  UISETP.NE.AND UP0, UPT, UR18, 0x1, UPT ;  /* 0x000000011200788c */ /* 0x000fe2000bf05270 */
[----:B------:R-:W-:Y:S01]  /*4010*/  PLOP3.LUT P2, PT, PT, PT, PT, 0x80, 0x8 ;  /* 0x000000000008781c */ /* 0x000fe20003f4f070 */
[----:B------:R-:W-:Y:S02]  /*4020*/  UIADD3 UR21, UPT, UPT, UR17, 0x1, URZ ;  /* 0x0000000111157890 */ /* 0x000fe4000fffe0ff */
[----:B------:R-:W-:Y:S02]  /*4030*/  ULEA UR30, UR17, UR15, 0x8 ;  /* 0x0000000f111e7291 */ /* 0x000fe4000f8e40ff */
[----:B------:R-:W-:Y:S01]  /*4040*/  UISETP.NE.AND UP1, UPT, UR21, 0x10, UPT ;  /* 0x000000101500788c */ /* 0x000fe2000bf25270 */
[----:B------:R-:W-:Y:S01]  /*4050*/  PLOP3.LUT P0, PT, PT, PT, UP0, 0x80, 0x8 ;  /* 0x000000000008781c */ /* 0x000fe20003f0f008 */
[----:B------:R-:W-:Y:S02]  /*4060*/  ULEA UR32, UR17, UR14, 0x9 ;  /* 0x0000000e11207291 */ /* 0x000fe4000f8e48ff */
[----:B------:R-:W-:Y:S02]  /*4070*/  USEL UR16, URZ, 0x1, UP1 ;  /* 0x00000001ff107887 */ /* 0x000fe40008800000 */
[----:B------:R-:W-:Y:S02]  /*4080*/  USEL UR21, UR21, URZ, UP1 ;  /* 0x000000ff15157287 */ /* 0x000fe40008800000 */
[----:B------:R-:W-:Y:S02]  /*4090*/  UIADD3 UR36, UPT, UPT, UR30, 0x2, URZ ;  /* 0x000000021e247890 */ /* 0x000fe4000fffe0ff */
[----:B------:R-:W-:Y:S01]  /*40a0*/  @UP0 ULEA UR6, UR21, UR8, 0x3 ;  /* 0x0000000815060291 */ /* 0x000fe2000f8e18ff */
[----:B------:R-:W-:Y:S01]  /*40b0*/  LOP3.LUT R2, R2, UR16, RZ, 0x3c, !PT ;  /* 0x0000001002027c12 */ /* 0x000fe2000f8e3cff */
[----:B------:R-:W-:Y:S02]  /*40c0*/  UIADD3 UR34, UPT, UPT, UR32, 0x2, URZ ;  /* 0x0000000220227890 */ /* 0x000fe4000fffe0ff */
[----:B------:R-:W-:Y:S01]  /*40d0*/  UIADD3 UR9, UPT, UPT, UR9, 0x80, URZ ;  /* 0x0000008009097890 */ /* 0x000fe2000fffe0ff */
[----:B-1----:R-:W-:Y:S01]  /*40e0*/  @P0 SHF.L.U32 R0, R2, 0x1f, RZ ;  /* 0x0000001f02000819 */ /* 0x002fe200000006ff */
[----:B------:R-:W-:Y:S01]  /*40f0*/  UMOV UR31, 0x80004020 ;  /* 0x80004020001f7882 */ /* 0x000fe20000000000 */
[----:B------:R-:W-:Y:S01]  /*4100*/  UMOV UR33, 0x80004020 ;  /* 0x8000402000217882 */ /* 0x000fe20000000000 */
[----:B------:R-:W-:Y:S01]  /*4110*/  UMOV UR37, 0x80004020 ;  /* 0x8000402000257882 */ /* 0x000fe20000000000 */
[----:B------:R2:W3:Y:S01]  /*4120*/  @P0 SYNCS.PHASECHK.TRANS64.TRYWAIT P2, [UR6], R0 ;  /* 0x00000000ff0005a7 */ /* 0x0004e20008041106 */
[----:B------:R-:W-:Y:S01]  /*4130*/  UIADD3 UR20, UPT, UPT, UR20, 0x1, URZ ;  /* 0x0000000114147890 */ /* 0x000fe2000fffe0ff */
[----:B------:R2:W-:Y:S01]  /*4140*/  UTCHMMA.2CTA gdesc[UR32], gdesc[UR30], tmem[UR11], tmem[UR28], idesc[UR29], UP3 ;  /* 0x00ff1c1e200075ea */ /* 0x0005e20009a0000b */
[----:B------:R-:W-:Y:S02]  /*4150*/  UIADD3 UR18, UPT, UPT, UR18, -0x1, URZ ;  /* 0xffffffff12127890 */ /* 0x000fe4000fffe0ff */
[----:B------:R-:W-:Y:S02]  /*4160*/  UISETP.NE.AND UP0, UPT, UR20, UR19, UPT ;  /* 0x000000131400728c */ /* 0x000fe4000bf05270 */
[----:B------:R-:W-:Y:S01]  /*4170*/  UPLOP3.LUT UP3, UPT, UPT, UPT, UPT, 0x80, 0x8 ;  /* 0x000000000008789c */ /* 0x000fe20003f6f070 */
[----:B------:R-:W-:Y:S01]  /*4180*/  UMOV UR35, 0x80004020 ;  /* 0x8000402000237882 */ /* 0x000fe20000000000 */
[----:B------:R-:W-:Y:S01]  /*4190*/  UMOV UR17, UR21 ;  /* 0x0000001500117c82 */ /* 0x000fe20008000000 */
[----:B------:R2:W-:Y:S01]  /*41a0*/  UTCHMMA.2CTA gdesc[UR34], gdesc[UR36], tmem[UR11], tmem[UR26], idesc[UR27], UPT ;  /* 0x00ff1a24220075ea */ /* 0x0005e2000ba0000b */
[----:B------:R2:W-:Y:S03]  /*41b0*/  UTCBAR.2CTA.MULTICAST [UR9], URZ, UR13 ;  /* 0x000000ff090073e9 */ /* 0x0005e6000820080d */
[----:B------:R-:W-:Y:S05]  /*41c0*/  BRA.U UP0, `(.L_x_86) ;  /* 0xfffffffd00787547 */ /* 0x000fea000b83ffff */
.L_x_83:
[----:B------:R-:W-:Y:S01]  /*41d0*/  UIADD3 UR10, UPT, UPT, UR10, 0x170, URZ ;  /* 0x000001700a0a7890 */ /* 0x000fe2000fffe0ff */
[----:B------:R-:W-:-:S08]  /*41e0*/  UMOV UR20, UR19 ;  /* 0x0000001300147c82 */ /* 0x000fd00008000000 */
[----:B------:R4:W-:Y:S01]  /*41f0*/  UTCBAR.2CTA.MULTICAST [UR10], URZ, UR12 ;  /* 0x000000ff0a0073e9 */ /* 0x0009e2000820080c */
[----:B------:R-:W-:Y:S02]  /*4200*/  NOP ;  /* 0x0000000000007918 */ /* 0x000fe40000000000 */
.L_x_81:
[----:B------:R-:W-:Y:S01]  /*4210*/  UIADD3 UR22, UPT, UPT, UR22, 0x1, URZ ;  /* 0x0000000116167890 */ /* 0x000fe2000fffe0ff */
[----:B------:R-:W-:-:S03]  /*4220*/  ISETP.NE.AND P0, PT, R8, 0x2, PT ;  /* 0x000000020800780c */ /* 0x000fc60003f05270 */
[----:B------:R-:W-:Y:S01]  /*4230*/  UISETP.NE.AND UP0, UPT, UR22, 0x4, UPT ;  /* 0x000000041600788c */ /* 0x000fe2000bf05270 */
[----:B-12---:R-:W-:Y:S02]  /*4240*/  SEL R0, RZ, 0x1, P0 ;  /* 0x00000001ff007807 */ /* 0x006fe40000000000 */
[----:B------:R-:W-:Y:S01]  /*4250*/  SEL R8, R8, RZ, P0 ;  /* 0x000000ff08087207 */ /* 0x000fe20000000000 */
[----:B------:R-:W-:Y:S01]  /*4260*/  USEL UR6, URZ, 0x1, UP0 ;  /* 0x00000001ff067887 */ /* 0x000fe20008000000 */
[----:B------:R-:W-:Y:S01]  /*4270*/  LOP3.LUT R3, R3, R0, RZ, 0x3c, !PT ;  /* 0x0000000003037212 */ /* 0x000fe200078e3cff */
[----:B------:R-:W-:-:S04]  /*4280*/  USEL UR22, UR22, URZ, UP0 ;  /* 0x000000ff16167287 */ /* 0x000fc80008000000 */
[----:B------:R-:W-:Y:S01]  /*4290*/  LOP3.LUT R9, R9, UR6, RZ, 0x3c, !PT ;  /* 0x0000000609097c12 */ /* 0x000fe2000f8e3cff */
[----:B------:R-:W-:Y:S07]  /*42a0*/  @P1 BRA `(.L_x_87) ;  /* 0xfffffff800b01947 */ /* 0x000fee000383ffff */
[----:B------:R-:W1:Y:S01]  /*42b0*/  S2UR UR6, SR_CgaCtaId ;  /* 0x00000000000679c3 */ /* 0x000e620000008800 */
[----:B------:R-:W-:Y:S01]  /*42c0*/  ELECT P0, URZ, PT ;  /* 0x0000000000ff782f */ /* 0x000fe20003800000 */
[----:B------:R-:W-:Y:S01]  /*42d0*/  HFMA2 R0, -RZ, RZ, 0, 5.9604644775390625e-08 ;  /* 0x00000001ff007431 */ /* 0x000fe200000001ff */
[----:B------:R-:W-:-:S05]  /*42e0*/  UMOV UR7, 0x40 ;  /* 0x0000004000077882 */ /* 0x000fca0000000000 */
[----:B------:R-:W-:Y:S01]  /*42f0*/  UVIRTCOUNT.DEALLOC.SMPOOL 0x80 ;  /* 0x000000800000784c */ /* 0x000fe20000000000 */
[----:B------:R-:W-:Y:S02]  /*4300*/  UISETP.NE.AND UP0, UPT, UR5, URZ, UPT ;  /* 0x000000ff0500728c */ /* 0x000fe4000bf05270 */
[----:B-1----:R-:W-:-:S09]  /*4310*/  ULEA UR6, UR6, UR7, 0x18 ;  /* 0x0000000706067291 */ /* 0x002fd2000f8ec0ff */
[----:B------:R1:W-:Y:S01]  /*4320*/  @P0 STS.U8 [UR6+0x1c], R0 ;  /* 0x00001c00ff000988 */ /* 0x0003e20008000006 */
[----:B------:R-:W-:Y:S05]  /*4330*/  BRA.U UP0, `(.L_x_88) ;  /* 0x0000000100a07547 */ /* 0x000fea000b800000 */
[----:B------:R-:W-:Y:S01]  /*4340*/  UIADD3 UR5, UPT, UPT, UR8, 0x190, URZ ;  /* 0x0000019008057890 */ /* 0x000fe2000fffe0ff */
[----:B------:R-:W-:-:S03]  /*4350*/  SHF.L.U32 R2, R9, 0x1f, RZ ;  /* 0x0000001f09027819 */ /* 0x000fc600000006ff */
[----:B------:R-:W-:-:S09]  /*4360*/  ULEA UR7, UR22, UR5, 0x3 ;  /* 0x0000000516077291 */ /* 0x000fd2000f8e18ff */
[----:B------:R-:W2:Y:S02]  /*4370*/  SYNCS.PHASECHK.TRANS64.TRYWAIT P0, [UR7], R2 ;  /* 0x00000002ff0075a7 */ /* 0x000ea40008001107 */
[----:B--2---:R-:W-:Y:S05]  /*4380*/  @!P0 BRA `(.L_x_89) ;  /* 0x0000006000c48947 */ /* 0x004fea0003800000 */
.L_x_209:
[----:B------:R-:W-:-:S04]  /*4390*/  UIADD3 UR9, UPT, UPT, UR22, 0x1, URZ ;  /* 0x0000000116097890 */ /* 0x000fc8000fffe0ff */
[----:B------:R-:W-:-:S04]  /*43a0*/  UISETP.NE.AND UP1, UPT, UR9, 0x4, UPT ;  /* 0x000000040900788c */ /* 0x000fc8000bf25270 */
[----:B----4-:R-:W-:Y:S02]  /*43b0*/  USEL UR10, URZ, 0x1, UP1 ;  /* 0x00000001ff0a7887 */ /* 0x010fe40008800000 */
[----:B------:R-:W-:-:S04]  /*43c0*/  USEL UR9, UR9, URZ, UP1 ;  /* 0x000000ff09097287 */ /* 0x000fc80008800000 */
[----:B------:R-:W-:Y:S01]  /*43d0*/  ULEA UR7, UR9, UR5, 0x3 ;  /* 0x0000000509077291 */ /* 0x000fe2000f8e18ff */
[----:B-1----:R-:W-:-:S04]  /*43e0*/  LOP3.LUT R2, R9, UR10, RZ, 0x3c, !PT ;  /* 0x0000000a09027c12 */ /* 0x002fc8000f8e3cff */
[----:B------:R-:W-:-:S04]  /*43f0*/  SHF.L.U32 R3, R2, 0x1f, RZ ;  /* 0x0000001f02037819 */ /* 0x000fc800000006ff */
[----:B------:R-:W1:Y:S02]  /*4400*/  SYNCS.PHASECHK.TRANS64.TRYWAIT P0, [UR7], R3 ;  /* 0x00000003ff0075a7 */ /* 0x000e640008001107 */
[----:B-1----:R-:W-:Y:S05]  /*4410*/  @!P0 BRA `(.L_x_90) ;  /* 0x0000006000b88947 */ /* 0x002fea0003800000 */
.L_x_211:
        /* <DEDUP_REMOVED lines=9> */
.L_x_213:
[----:B------:R-:W-:-:S04]  /*44b0*/  UIADD3 UR9, UPT, UPT, UR9, 0x1, URZ ;  /* 0x0000000109097890 */ /* 0x000fc8000fffe0ff */
[----:B------:R-:W-:-:S04]  /*44c0*/  UISETP.NE.AND UP1, UPT, UR9, 0x4, UPT ;  /* 0x000000040900788c */ /* 0x000fc8000bf25270 */
[----:B------:R-:W-:Y:S02]  /*44d0*/  USEL UR7, URZ, 0x1, UP1 ;  /* 0x00000001ff077887 */ /* 0x000fe40008800000 */
[----:B------:R-:W-:-:S04]  /*44e0*/  USEL UR9, UR9, URZ, UP1 ;  /* 0x000000ff09097287 */ /* 0x000fc80008800000 */
[----:B------:R-:W-:Y:S01]  /*44f0*/  ULEA UR9, UR9, UR5, 0x3 ;  /* 0x0000000509097291 */ /* 0x000fe2000f8e18ff */
[----:B------:R-:W-:-:S04]  /*4500*/  LOP3.LUT R2, R2, UR7, RZ, 0x3c, !PT ;  /* 0x0000000702027c12 */ /* 0x000fc8000f8e3cff */
[----:B------:R-:W-:Y:S01]  /*4510*/  SHF.L.U32 R2, R2, 0x1f, RZ ;  /* 0x0000001f02027819 */ /* 0x000fe200000006ff */
[----:B-1----:R-:W-:-:S04]  /*4520*/  IMAD.U32 R0, RZ, RZ, UR9 ;  /* 0x00000009ff007e24 */ /* 0x002fc8000f8e00ff */
[----:B------:R1:W2:Y:S03]  /*4530*/  SYNCS.PHASECHK.TRANS64.TRYWAIT P0, [R0+URZ], R2 ;  /* 0x00000002000075a7 */ /* 0x0002a600080011ff */
[----:B--2---:R-:W-:Y:S05]  /*4540*/  @!P0 NANOSLEEP.SYNCS 0x989680 ;  /* 0x009896800000895d */ /* 0x004fea0003900000 */
[----:B------:R-:W2:Y:S02]  /*4550*/  @!P0 SYNCS.PHASECHK.TRANS64 P0, [R0+URZ], R2 ;  /* 0x00000002000085a7 */ /* 0x000ea400080010ff */
[----:B--2---:R-:W-:Y:S05]  /*4560*/  @P0 BRA `(.L_x_92) ;  /* 0x0000000000200947 */ /* 0x004fea0003800000 */
.L_x_93:
[----:B--2---:R2:W4:Y:S02]  /*4570*/  SYNCS.PHASECHK.TRANS64.TRYWAIT P0, [R0+URZ], R2 ;  /* 0x00000002000075a7 */ /* 0x00452400080011ff */
[----:B----4-:R-:W-:Y:S05]  /*4580*/  @!P0 NANOSLEEP.SYNCS 0x989680 ;  /* 0x009896800000895d */ /* 0x010fea0003900000 */
[----:B------:R-:W4:Y:S02]  /*4590*/  @!P0 SYNCS.PHASECHK.TRANS64 P0, [R0+URZ], R2 ;  /* 0x00000002000085a7 */ /* 0x000f2400080010ff */
[----:B----4-:R-:W-:Y:S05]  /*45a0*/  @!P0 BRA `(.L_x_93) ;  /* 0xfffffffc00f08947 */ /* 0x010fea000383ffff */
[----:B------:R-:W-:Y:S05]  /*45b0*/  BRA `(.L_x_92) ;  /* 0x00000000000c7947 */ /* 0x000fea0003800000 */
.L_x_88:
[----:B------:R-:W-:-:S04]  /*45c0*/  UIADD3 UR5, UPT, UPT, UR8, 0x1d0, URZ ;  /* 0x000001d008057890 */ /* 0x000fc8000fffe0ff */
[----:B------:R-:W-:-:S09]  /*45d0*/  UPRMT UR5, UR4, 0x654, UR5 ;  /* 0x0000065404057896 */ /* 0x000fd20008000005 */
[----:B------:R-:W-:Y:S03]  /*45e0*/  SYNCS.ARRIVE.TRANS64.RED.A1T0 RZ, [UR5], RZ ;  /* 0x000000ffffff79a7 */ /* 0x000fe60008100405 */
.L_x_92:
[----:B-12---:R-:W-:Y:S01]  /*45f0*/  SHF.L.U32 R2, RZ, 0x1f, RZ ;  /* 0x0000001fff027819 */ /* 0x006fe200000006ff */
[----:B------:R-:W-:Y:S01]  /*4600*/  UIADD3 UR5, UPT, UPT, UR8, 0x1d0, URZ ;  /* 0x000001d008057890 */ /* 0x000fe2000fffe0ff */
[----:B------:R-:W-:Y:S02]  /*4610*/  PLOP3.LUT P0, PT, PT, PT, UP0, 0x80, 0x8 ;  /* 0x000000000008781c */ /* 0x000fe40003f0f008 */
[----:B------:R-:W1:Y:S02]  /*4620*/  SYNCS.PHASECHK.TRANS64.TRYWAIT P1, [UR8+0x1d0], R2 ;  /* 0x0001d002ff0075a7 */ /* 0x000e640008021108 */
[----:B-1----:R-:W-:Y:S09]  /*4630*/  @!P1 BRA `(.L_x_94) ;  /* 0x0000006000609947 */ /* 0x002ff20003800000 */
.L_x_215:
[----:B------:R-:W-:Y:S01]  /*4640*/  @!UP0 UPRMT UR5, UR4, 0x654, UR5 ;  /* 0x0000065404058896 */ /* 0x000fe20008000005 */
[----:B------:R-:W-:Y:S02]  /*4650*/  UMOV UR8, 0xffff ;  /* 0x0000ffff00087882 */ /* 0x000fe40000000000 */
[----:B------:R-:W-:-:S06]  /*4660*/  UMOV UR4, 0x1 ;  /* 0x0000000100047882 */ /* 0x000fcc0000000000 */
[----:B------:R-:W-:Y:S01]  /*4670*/  @!P0 SYNCS.ARRIVE.TRANS64.RED.A1T0 RZ, [UR5], RZ ;  /* 0x000000ffffff89a7 */ /* 0x000fe20008100405 */
[----:B------:R-:W-:Y:S01]  /*4680*/  NOP ;  /* 0x0000000000007918 */ /* 0x000fe20000000000 */
[----:B-1----:R-:W1:Y:S01]  /*4690*/  LDS R0, [UR6+0x14] ;  /* 0x00001406ff007984 */ /* 0x002e620008000800 */
[----:B------:R-:W-:-:S04]  /*46a0*/  ULOP3.LUT UR5, UR24, 0xffff, URZ, 0xc0, !UPT ;  /* 0x0000ffff18057892 */ /* 0x000fc8000f8ec0ff */
[----:B------:R-:W-:-:S04]  /*46b0*/  USHF.R.U32.HI UR5, URZ, 0x5, UR5 ;  /* 0x00000005ff057899 */ /* 0x000fc80008011605 */
[----:B------:R-:W-:Y:S02]  /*46c0*/  USHF.L.U32 UR8, UR8, UR5, URZ ;  /* 0x0000000508087299 */ /* 0x000fe400080006ff */
[----:B------:R-:W-:-:S04]  /*46d0*/  USHF.L.U32 UR4, UR4, UR5, URZ ;  /* 0x0000000504047299 */ /* 0x000fc800080006ff */
[----:B-1----:R-:W-:-:S04]  /*46e0*/  LOP3.LUT R0, R0, UR8, RZ, 0xc0, !PT ;  /* 0x0000000800007c12 */ /* 0x002fc8000f8ec0ff */
[----:B------:R-:W-:-:S13]  /*46f0*/  ISETP.NE.AND P0, PT, R0, UR8, PT ;  /* 0x0000000800007c0c */ /* 0x000fda000bf05270 */
[----:B------:R-:W-:Y:S05]  /*4700*/  @P0 BRA `(.L_x_95) ;  /* 0x0000000000580947 */ /* 0x000fea0003800000 */
[----:B------:R-:W1:Y:S02]  /*4710*/  LDS R0, [UR6+0x18] ;  /* 0x00001806ff007984 */ /* 0x000e640008000800 */
[----:B-1----:R-:W-:-:S04]  /*4720*/  LOP3.LUT R0, R0, UR4, RZ, 0xc0, !PT ;  /* 0x0000000400007c12 */ /* 0x002fc8000f8ec0ff */
[----:B------:R-:W-:-:S13]  /*4730*/  ISETP.NE.AND P0, PT, R0, UR4, PT ;  /* 0x0000000400007c0c */ /* 0x000fda000bf05270 */
[----:B------:R-:W-:Y:S05]  /*4740*/  @P0 BRA `(.L_x_96) ;  /* 0x00000000003c0947 */ /* 0x000fea0003800000 */
[----:B------:R-:W1:Y:S01]  /*4750*/  S2R R2, SR_LANEID ;  /* 0x0000000000027919 */ /* 0x000e620000000000 */
[----:B------:R-:W-:Y:S01]  /*4760*/  ULOP3.LUT UR8, URZ, UR8, URZ, 0x33, !UPT ;  /* 0x00000008ff087292 */ /* 0x000fe2000f8e33ff */
[----:B------:R-:W-:Y:S02]  /*4770*/  VOTEU.ANY UR7, UPT, PT ;  /* 0x0000000000077886 */ /* 0x000fe400038e0100 */
[----:B------:R-:W-:-:S03]  /*4780*/  UFLO.U32 UR7, UR7 ;  /* 0x00000007000772bd */ /* 0x000fc600080e0000 */
[----:B------:R-:W-:-:S04]  /*4790*/  IMAD.U32 R0, RZ, RZ, UR8 ;  /* 0x00000008ff007e24 */ /* 0x000fc8000f8e00ff */
[----:B------:R2:W3:Y:S02]  /*47a0*/  REDUX UR5, R0 ;  /* 0x00000000000573c4 */ /* 0x0004e40000000000 */
[----:B------:R1:W-:Y:S02]  /*47b0*/  UTCATOMSWS.AND URZ, UR8 ;  /* 0x0000000800ff79e3 */ /* 0x0003e40008000000 */
[----:B-1----:R-:W-:Y:S02]  /*47c0*/  ISETP.EQ.U32.AND P0, PT, R2, UR7, PT ;  /* 0x0000000702007c0c */ /* 0x002fe4000bf02070 */
[----:B--2---:R-:W-:Y:S02]  /*47d0*/  LOP3.LUT R0, RZ, UR4, RZ, 0x33, !PT ;  /* 0x00000004ff007c12 */ /* 0x004fe4000f8e33ff */
[----:B---3--:R-:W-:Y:S02]  /*47e0*/  MOV R2, UR5 ;  /* 0x0000000500027c02 */ /* 0x008fe40008000f00 */
[----:B------:R-:W1:Y:S07]  /*47f0*/  REDUX UR4, R0 ;  /* 0x00000000000473c4 */ /* 0x000e6e0000000000 */
[----:B------:R2:W-:Y:S01]  /*4800*/  @P0 ATOMS.AND RZ, [UR6+0x14], R2 ;  /* 0x00001402ffff098c */ /* 0x0005e2000a800006 */
[----:B-1----:R-:W-:-:S05]  /*4810*/  IMAD.U32 R0, RZ, RZ, UR4 ;  /* 0x00000004ff007e24 */ /* 0x002fca000f8e00ff */
[----:B------:R2:W-:Y:S01]  /*4820*/  @P0 ATOMS.AND RZ, [UR6+0x18], R0 ;  /* 0x00001800ffff098c */ /* 0x0005e2000a800006 */
[----:B------:R-:W-:Y:S05]  /*4830*/  BRA `(.L_x_97) ;  /* 0x0000000000147947 */ /* 0x000fea0003800000 */
.L_x_96:
[----:B------:R-:W-:Y:S02]  /*4840*/  MOV R2, 0x4860 ;  /* 0x0000486000027802 */ /* 0x000fe40000000f00 */
[----:B---345:R-:W-:Y:S05]  /*4850*/  CALL.REL.NOINC `($__internal_0_$__cuda_sm10x_tcgen05_guardrail_trap_col_being_dealloced_not_returned_by_alloc) ;  /* 0x0000006400407944 */ /* 0x038fea0003c00000 */
[----:B------:R-:W-:Y:S05]  /*4860*/  BRA `(.L_x_97) ;  /* 0x0000000000087947 */ /* 0x000fea0003800000 */
.L_x_95:
[----:B------:R-:W-:Y:S02]  /*4870*/  MOV R2, 0x4890 ;  /* 0x0000489000027802 */ /* 0x000fe40000000f00 */
[----:B---345:R-:W-:Y:S05]  /*4880*/  CALL.REL.NOINC `($__internal_2_$__cuda_sm10x_tcgen05_guardrail_trap_unallocated_columns_being_dealloced) ;  /* 0x00000064004c7944 */ /* 0x038fea0003c00000 */
.L_x_97:
[----:B------:R-:W-:Y:S01]  /*4890*/  NOP ;  /* 0x0000000000007918 */ /* 0x000fe20000000000 */
[----:B----4-:R-:W-:Y:S05]  /*48a0*/  EXIT ;  /* 0x000000000000794d */ /* 0x010fea0003800000 */
.L_x_68:
[----:B------:R-:W-:-:S09]  /*48b0*/  UISETP.NE.OR UP5, UPT, UR10, 0x3, !UP5 ;  /* 0x000000030a00788c */ /* 0x000fd2000efa5670 */
[----:B------:R-:W-:Y:S05]  /*48c0*/  BRA.U UP5, `(.L_x_98) ;  /* 0x0000001105087547 */ /* 0x000fea000b800000 */
[----:B------:R-:W1:Y:S01]  /*48d0*/  LDC R0, c[0x0][0xb30] ;  /* 0x0002cc00ff007b82 */ /* 0x000e620000000800 */
[----:B------:R-:W2:Y:S01]  /*48e0*/  LDCU.64 UR8, c[0x0][0x888] ;  /* 0x00011100ff0877ac */ /* 0x000ea20008000a00 */
[----:B------:R-:W-:Y:S02]  /*48f0*/  HFMA2 R27, -RZ, RZ, 0, 0 ;  /* 0x00000000ff1b7431 */ /* 0x000fe400000001ff */
[----:B------:R-:W-:Y:S01]  /*4900*/  IMAD.MOV.U32 R29, RZ, RZ, 0x1 ;  /* 0x00000001ff1d7424 */ /* 0x000fe200078e00ff */
[----:B------:R-:W-:Y:S01]  /*4910*/  MOV R25, 0x2000 ;  /* 0x0000200000197802 */ /* 0x000fe20000000f00 */
[----:B------:R-:W3:Y:S01]  /*4920*/  LDCU.64 UR4, c[0x0][0x890] ;  /* 0x00011200ff0477ac */ /* 0x000ee20008000a00 */
[----:B------:R-:W-:Y:S01]  /*4930*/  IMAD.MOV.U32 R28, RZ, RZ, RZ ;  /* 0x000000ffff1c7224 */ /* 0x000fe200078e00ff */
[----:B------:R-:W4:Y:S01]  /*4940*/  LDC R24, c[0x0][0x370] ;  /* 0x0000dc00ff187b82 */ /* 0x000f220000000800 */
[----:B------:R-:W-:Y:S01]  /*4950*/  UMOV UR7, 0x400 ;  /* 0x0000040000077882 */ /* 0x000fe20000000000 */
[----:B------:R-:W-:-:S02]  /*4960*/  UPLOP3.LUT UP1, UPT, UPT, UPT, UPT, 0x40, 0x4 ;  /* 0x000000000004789c */ /* 0x000fc40003f2e870 */
[----:B------:R-:W-:-:S04]  /*4970*/  ULEA UR7, UR37, UR7, 0x18 ;  /* 0x0000000725077291 */ /* 0x000fc8000f8ec0ff */
[----:B------:R-:W4:Y:S01]  /*4980*/  LDC R3, c[0x0][0xb0c] ;  /* 0x0002c300ff037b82 */ /* 0x000f220000000800 */
[----:B------:R-:W-:Y:S02]  /*4990*/  UIADD3 UR13, UPT, UPT, UR7, 0x118, URZ ;  /* 0x00000118070d7890 */ /* 0x000fe4000fffe0ff */
[----:B--2---:R-:W-:Y:S02]  /*49a0*/  UISETP.NE.U32.AND UP2, UPT, UR8, URZ, UPT ;  /* 0x000000ff0800728c */ /* 0x004fe4000bf45070 */
[----:B------:R-:W-:Y:S02]  /*49b0*/  UIADD3 UR33, UPT, UPT, UR7, 0x100, URZ ;  /* 0x0000010007217890 */ /* 0x000fe4000fffe0ff */
[----:B---3--:R-:W-:Y:S01]  /*49c0*/  UISETP.NE.U32.AND UP3, UPT, UR4, URZ, UPT ;  /* 0x000000ff0400728c */ /* 0x008fe2000bf65070 */
[----:B------:R-:W2:Y:S01]  /*49d0*/  LDC R18, c[0x0][0xb20] ;  /* 0x0002c800ff127b82 */ /* 0x000ea20000000800 */
[----:B-1----:R-:W-:Y:S01]  /*49e0*/  ISETP.NE.AND P1, PT, R0, 0x1, PT ;  /* 0x000000010000780c */ /* 0x002fe20003f25270 */
[----:B------:R-:W-:-:S02]  /*49f0*/  UISETP.NE.AND.EX UP2, UPT, UR9, URZ, UPT, UP2 ;  /* 0x000000ff0900728c */ /* 0x000fc4000bf45320 */
[----:B------:R-:W-:Y:S02]  /*4a00*/  UIADD3 UR25, UPT, UPT, UR7, 0x108, URZ ;  /* 0x0000010807197890 */ /* 0x000fe4000fffe0ff */
[----:B------:R-:W-:Y:S02]  /*4a10*/  UIADD3 UR17, UPT, UPT, UR7, 0x110, URZ ;  /* 0x0000011007117890 */ /* 0x000fe4000fffe0ff */
[----:B------:R-:W1:Y:S01]  /*4a20*/  LDC.64 R30, c[0x0][0x348] ;  /* 0x0000d200ff1e7b82 */ /* 0x000e620000000a00 */
[----:B------:R-:W-:Y:S02]  /*4a30*/  UPRMT UR13, UR37, 0x654, UR13 ;  /* 0x00000654250d7896 */ /* 0x000fe4000800000d */
[----:B------:R-:W-:-:S05]  /*4a40*/  UISETP.NE.AND.EX UP3, UPT, UR5, URZ, UPT, UP3 ;  /* 0x000000ff0500728c */ /* 0x000fca000bf65330 */
[----:B------:R-:W3:Y:S08]  /*4a50*/  LDC.64 R16, c[0x0][0xb10] ;  /* 0x0002c400ff107b82 */ /* 0x000ef00000000a00 */
[----:B------:R-:W1:Y:S08]  /*4a60*/  LDC.64 R6, c[0x0][0xb18] ;  /* 0x0002c600ff067b82 */ /* 0x000e700000000a00 */
[----:B------:R-:W1:Y:S08]  /*4a70*/  LDC.64 R4, c[0x0][0xb28] ;  /* 0x0002ca00ff047b82 */ /* 0x000e700000000a00 */
[----:B--2-4-:R-:W1:Y:S02]  /*4a80*/  LDC R19, c[0x0][0x374] ;  /* 0x0000dd00ff137b82 */ /* 0x014e640000000800 */
.L_x_109:
[C---:B------:R-:W-:Y:S02]  /*4a90*/  LEA R0, R28.reuse, UR7, 0x3 ;  /* 0x000000071c007c11 */ /* 0x040fe4000f8e18ff */
[----:B------:R-:W-:Y:S02]  /*4aa0*/  SHF.L.U32 R2, R27, 0x1f, RZ ;  /* 0x0000001f1b027819 */ /* 0x000fe400000006ff */
[----:B------:R-:W-:Y:S02]  /*4ab0*/  LEA R20, R28, UR7, 0x4 ;  /* 0x000000071c147c11 */ /* 0x000fe4000f8e20ff */
[----:B--2---:R-:W2:Y:S02]  /*4ac0*/  SYNCS.PHASECHK.TRANS64.TRYWAIT P0, [R0+URZ+0x150], R2 ;  /* 0x00015002000075a7 */ /* 0x004ea400080011ff */
[----:B--2---:R-:W-:Y:S05]  /*4ad0*/  @!P0 BRA `(.L_x_99) ;  /* 0x0000005c00508947 */ /* 0x004fea0003800000 */
.L_x_216:
[----:B------:R-:W-:Y:S01]  /*4ae0*/  ISETP.GE.AND P0, PT, R40, 0x1, PT ;  /* 0x000000012800780c */ /* 0x000fe20003f06270 */
[----:B------:R-:W4:Y:S01]  /*4af0*/  LDS.128 R20, [R20+0x1e0] ;  /* 0x0001e00014147984 */ /* 0x000f220000000c00 */
[----:B--2---:R-:W-:Y:S01]  /*4b00*/  VIADD R0, R0, 0x160 ;  /* 0x0000016000007836 */ /* 0x004fe20000000000 */
[----:B------:R-:W-:Y:S01]  /*4b10*/  @!PT LDS RZ, [RZ] ;  /* 0x00000000fffff984 */ /* 0x000fe20000000800 */
[----:B------:R-:W-:Y:S01]  /*4b20*/  @!PT LDS RZ, [RZ] ;  /* 0x00000000fffff984 */ /* 0x000fe20000000800 */
[----:B------:R-:W-:Y:S01]  /*4b30*/  @!PT LDS RZ, [RZ] ;  /* 0x00000000fffff984 */ /* 0x000fe20000000800 */
[----:B------:R-:W-:Y:S01]  /*4b40*/  @!PT LDS RZ, [RZ] ;  /* 0x00000000fffff984 */ /* 0x000fe20000000800 */
[----:B------:R2:W-:Y:S06]  /*4b50*/  MEMBAR.ALL.CTA ;  /* 0x0000000000007992 */ /* 0x0005ec0000008000 */
[----:B--2---:R-:W2:Y:S01]  /*4b60*/  FENCE.VIEW.ASYNC.S ;  /* 0x00000000000073c6 */ /* 0x004ea20000000000 */
[----:B------:R-:W-:Y:S04]  /*4b70*/  PRMT R0, RZ, 0x654, R0 ;  /* 0x00000654ff007816 */ /* 0x000fe80000000000 */
[----:B--2---:R2:W-:Y:S01]  /*4b80*/  SYNCS.ARRIVE.TRANS64.RED.A1T0 RZ, [R0+URZ], RZ ;  /* 0x000000ff00ff79a7 */ /* 0x0045e200081004ff */
[----:B----4-:R-:W-:Y:S11]  /*4b90*/  LOP3.LUT P3, RZ, R22, 0x1, RZ, 0xc0, !PT ;  /* 0x0000000116ff7812 */ /* 0x010ff6000786c0ff */
[----:B------:R-:W-:Y:S02]  /*4ba0*/  @!UPT UIADD3 URZ, UPT, UPT, URZ, URZ, URZ ;  /* 0x000000fffffff290 */ /* 0x000fe4000fffe0ff */
[----:B------:R-:W-:Y:S02]  /*4bb0*/  @P3 MOV R11, R20 ;  /* 0x00000014000b3202 */ /* 0x000fe40000000f00 */
[----:B------:R-:W-:Y:S01]  /*4bc0*/  @P3 LOP3.LUT R10, R21, 0xffff, RZ, 0xc0, !PT ;  /* 0x0000ffff150a3812 */ /* 0x000fe200078ec0ff */
[----:B--2---:R-:W-:Y:S06]  /*4bd0*/  @!P0 BRA `(.L_x_100) ;  /* 0x0000000000a48947 */ /* 0x004fec0003800000 */
[-C--:B-1----:R-:W-:Y:S01]  /*4be0*/  IMAD.HI.U32 R0, R19, R7.reuse, RZ ;  /* 0x0000000713007227 */ /* 0x082fe200078e00ff */
[----:B------:R-:W-:Y:S02]  /*4bf0*/  ISETP.NE.AND P0, PT, R6, 0x1, PT ;  /* 0x000000010600780c */ /* 0x000fe40003f05270 */
[----:B------:R-:W-:Y:S01]  /*4c00*/  ISETP.NE.AND P2, PT, R40, 0x1, PT ;  /* 0x000000012800780c */ /* 0x000fe20003f45270 */
[----:B---3--:R-:W-:Y:S01]  /*4c10*/  IMAD.HI.U32 R9, R24, R16, RZ ;  /* 0x0000001018097227 */ /* 0x008fe200078e00ff */
[----:B------:R-:W-:Y:S02]  /*4c20*/  SHF.R.U32.HI R0, RZ, R18, R0 ;  /* 0x00000012ff007219 */ /* 0x000fe40000011600 */
[----:B------:R-:W-:Y:S01]  /*4c30*/  ISETP.NE.AND P4, PT, R3, 0x1, PT ;  /* 0x000000010300780c */ /* 0x000fe20003f85270 */
[----:B------:R-:W-:Y:S01]  /*4c40*/  IMAD.HI.U32 R13, R10, R7, RZ ;  /* 0x000000070a0d7227 */ /* 0x000fe200078e00ff */
[----:B------:R-:W-:Y:S02]  /*4c50*/  SHF.R.U32.HI R9, RZ, R17, R9 ;  /* 0x00000011ff097219 */ /* 0x000fe40000011609 */
[----:B------:R-:W-:Y:S01]  /*4c60*/  SEL R0, R19, R0, !P0 ;  /* 0x0000000013007207 */ /* 0x000fe20004000000 */
[----:B------:R-:W-:Y:S01]  /*4c70*/  IMAD.HI.U32 R12, R11, R16, RZ ;  /* 0x000000100b0c7227 */ /* 0x000fe200078e00ff */
[----:B------:R-:W-:Y:S03]  /*4c80*/  SEL R9, R24, R9, !P4 ;  /* 0x0000000918097207 */ /* 0x000fe60006000000 */
[-C--:B------:R-:W-:Y:S01]  /*4c90*/  IMAD.HI.U32 R8, R0, R4.reuse, RZ ;  /* 0x0000000400087227 */ /* 0x080fe200078e00ff */
[----:B------:R-:W-:Y:S03]  /*4ca0*/  SHF.R.U32.HI R12, RZ, R17, R12 ;  /* 0x00000011ff0c7219 */ /* 0x000fe6000001160c */
[----:B------:R-:W-:Y:S01]  /*4cb0*/  IMAD.HI.U32 R2, R9, R4, RZ ;  /* 0x0000000409027227 */ /* 0x000fe200078e00ff */
[-C--:B------:R-:W-:Y:S02]  /*4cc0*/  @P2 SHF.R.U32.HI R0, RZ, R5.reuse, R8 ;  /* 0x00000005ff002219 */ /* 0x080fe40000011608 */
[----:B------:R-:W-:Y:S02]  /*4cd0*/  SHF.R.U32.HI R8, RZ, R18, R13 ;  /* 0x00000012ff087219 */ /* 0x000fe4000001160d */
[----:B------:R-:W-:Y:S01]  /*4ce0*/  @P2 SHF.R.U32.HI R9, RZ, R5, R2 ;  /* 0x00000005ff092219 */ /* 0x000fe20000011602 */
[----:B------:R-:W-:Y:S01]  /*4cf0*/  IMAD R0, R40, R0, RZ ;  /* 0x0000000028007224 */ /* 0x000fe200078e02ff */
[----:B------:R-:W-:Y:S02]  /*4d00*/  SEL R8, R10, R8, !P0 ;  /* 0x000000080a087207 */ /* 0x000fe40004000000 */
[----:B------:R-:W-:Y:S01]  /*4d10*/  SEL R2, R11, R12, !P4 ;  /* 0x0000000c0b027207 */ /* 0x000fe20006000000 */
[----:B------:R-:W-:Y:S01]  /*4d20*/  IMAD R12, R40, R9, RZ ;  /* 0x00000009280c7224 */ /* 0x000fe200078e02ff */
[C---:B------:R-:W-:Y:S01]  /*4d30*/  ISETP.GE.AND P0, PT, R8.reuse, R0, PT ;  /* 0x000000000800720c */ /* 0x040fe20003f06270 */
[----:B------:R-:W-:Y:S03]  /*4d40*/  IMAD.HI.U32 R0, R8, R4, RZ ;  /* 0x0000000408007227 */ /* 0x000fe600078e00ff */
[----:B------:R-:W-:Y:S02]  /*4d50*/  ISETP.GE.OR P0, PT, R2, R12, P0 ;  /* 0x0000000c0200720c */ /* 0x000fe40000706670 */
[-C--:B------:R-:W-:Y:S04]  /*4d60*/  SHF.R.U32.HI R0, RZ, R5.reuse, R0 ;  /* 0x00000005ff007219 */ /* 0x080fe80000011600 */
[----:B------:R-:W-:Y:S05]  /*4d70*/  SEL R13, R8, R0, !P2 ;  /* 0x00000000080d7207 */ /* 0x000fea0005000000 */
[----:B------:R-:W-:Y:S02]  /*4d80*/  IMAD.MOV R12, RZ, RZ, -R13 ;  /* 0x000000ffff0c7224 */ /* 0x000fe400078e0a0d */
[----:B------:R-:W-:Y:S04]  /*4d90*/  @!P0 IMAD.HI.U32 R0, R2, R4, RZ ;  /* 0x0000000402008227 */ /* 0x000fe800078e00ff */
[----:B------:R-:W-:Y:S01]  /*4da0*/  IMAD R12, R40, R12, R8 ;  /* 0x0000000c280c7224 */ /* 0x000fe200078e0208 */
[----:B------:R-:W-:Y:S04]  /*4db0*/  @!P0 SHF.R.U32.HI R0, RZ, R5, R0 ;  /* 0x00000005ff008219 */ /* 0x000fe80000011600 */
[----:B------:R-:W-:Y:S04]  /*4dc0*/  @!P0 SEL R0, R2, R0, !P2 ;  /* 0x0000000002008207 */ /* 0x000fe80005000000 */
[----:B------:R-:W-:Y:S01]  /*4dd0*/  @!P0 IADD3 R13, PT, PT, R13, -R0, RZ ;  /* 0x800000000d0d8210 */ /* 0x000fe20007ffe0ff */
[----:B------:R-:W-:Y:S01]  /*4de0*/  @!P0 IMAD R0, R9, R12, R0 ;  /* 0x0000000c09008224 */ /* 0x000fe200078e0200 */
[----:B------:R-:W-:Y:S01]  /*4df0*/  IADD3 R9, PT, PT, -R8, RZ, RZ ;  /* 0x000000ff08097210 */ /* 0x000fe20007ffe1ff */
[--C-:B------:R-:W-:Y:S02]  /*4e00*/  IMAD.MOV R12, RZ, RZ, -R2.reuse ;  /* 0x000000ffff0c7224 */ /* 0x100fe400078e0a02 */
[----:B------:R-:W-:Y:S02]  /*4e10*/  @!P0 IMAD R8, R13, R40, R2 ;  /* 0x000000280d088224 */ /* 0x000fe400078e0202 */
[----:B------:R-:W-:Y:S02]  /*4e20*/  @!P0 IMAD.MOV.U32 R2, RZ, RZ, R0 ;  /* 0x000000ffff028224 */ /* 0x000fe400078e0000 */
[----:B------:R-:W-:Y:S02]  /*4e30*/  IMAD R11, R3, R12, R11 ;  /* 0x0000000c030b7224 */ /* 0x000fe400078e020b */
[----:B------:R-:W-:Y:S02]  /*4e40*/  IMAD R10, R6, R9, R10 ;  /* 0x00000009060a7224 */ /* 0x000fe400078e020a */
[----:B------:R-:W-:Y:S02]  /*4e50*/  IMAD R11, R2, R3, R11 ;  /* 0x00000003020b7224 */ /* 0x000fe400078e020b */
[----:B------:R-:W-:Y:S02]  /*4e60*/  IMAD R10, R8, R6, R10 ;  /* 0x00000006080a7224 */ /* 0x000fe400078e020a */
.L_x_100:
[----:B------:R-:W-:Y:S05]  /*4e70*/  BRA.U UP1, `(.L_x_101) ;  /* 0x0000000101107547 */ /* 0x000fea000b800000 */
[----:B------:R-:W-:Y:S04]  /*4e80*/  MOV R2, UR6 ;  /* 0x0000000600027c02 */ /* 0x000fe80008000f00 */
[----:B------:R-:W-:Y:S04]  /*4e90*/  SHF.L.U32 R2, R2, 0x1f, RZ ;  /* 0x0000001f02027819 */ /* 0x000fe800000006ff */
[----:B------:R-:W2:Y:S02]  /*4ea0*/  SYNCS.PHASECHK.TRANS64.TRYWAIT P0, [UR7+0x148], R2 ;  /* 0x00014802ff0075a7 */ /* 0x000ea40008001107 */
[----:B--2---:R-:W-:Y:S05]  /*4eb0*/  @!P0 BRA `(.L_x_102) ;  /* 0x00000058006c8947 */ /* 0x004fea0003800000 */
.L_x_101:
[----:B------:R-:W-:Y:S02]  /*4ec0*/  R2UR UR35, R14 ;  /* 0x000000000e2372ca */ /* 0x000fe400000e0000 */
[----:B------:R-:W-:Y:S02]  /*4ed0*/  R2UR UR34, R15 ;  /* 0x000000000f2272ca */ /* 0x000fe400000e0000 */
[----:B------:R-:W-:Y:S02]  /*4ee0*/  ISETP.NE.U32.AND P2, PT, RZ, UR4, PT ;  /* 0x00000004ff007c0c */ /* 0x000fe4000bf45070 */
[----:B------:R-:W-:Y:S02]  /*4ef0*/  SHF.L.U32 R14, R29, 0x1f, RZ ;  /* 0x0000001f1d0e7819 */ /* 0x000fe400000006ff */
[----:B------:R-:W-:Y:S05]  /*4f00*/  ISETP.NE.AND.EX P2, PT, RZ, UR5, PT, P2 ;  /* 0x00000005ff007c0c */ /* 0x000fea000bf45320 */
[----:B------:R-:W-:Y:S02]  /*4f10*/  USHF.L.U32 UR35, UR35, 0x7, URZ ;  /* 0x0000000723237899 */ /* 0x000fe400080006ff */
[----:B------:R-:W-:Y:S01]  /*4f20*/  USHF.L.U32 UR34, UR34, 0x7, URZ ;  /* 0x0000000722227899 */ /* 0x000fe200080006ff */
[----:B------:R-:W-:Y:S11]  /*4f30*/  BRA.U !UP3, `(.L_x_103) ;  /* 0x000000010b347547 */ /* 0x000ff6000b800000 */
[----:B------:R-:W-:Y:S01]  /*4f40*/  UPLOP3.LUT UP0, UPT, UPT, UPT, UP2, 0x80, 0x8 ;  /* 0x000000000008789c */ /* 0x000fe20003f0f020 */
[----:B--2---:R-:W-:Y:S02]  /*4f50*/  HFMA2 R0, -RZ, RZ, 0, 5.9604644775390625e-08 ;  /* 0x00000001ff007431 */ /* 0x004fe400000001ff */
[----:B------:R-:W-:Y:S03]  /*4f60*/  IMAD.MOV.U32 R92, RZ, RZ, 0x1 ;  /* 0x00000001ff5c7424 */ /* 0x000fe600078e00ff */
[----:B------:R-:W-:Y:S05]  /*4f70*/  PLOP3.LUT P0, PT, PT, PT, UP0, 0x80, 0x8 ;  /* 0x000000000008781c */ /* 0x000fea0003f0f008 */
[----:B------:R-:W2:Y:S01]  /*4f80*/  @UP0 LDCU.64 UR10, c[0x0][0x888] ;  /* 0x00011100ff0a07ac */ /* 0x000ea20008000a00 */
[----:B------:R-:W-:Y:S07]  /*4f90*/  @UP0 UIMAD UR8, UR36, UR4, URZ ;  /* 0x00000004240802a4 */ /* 0x000fee000f8e02ff */
[----:B------:R-:W-:Y:S01]  /*4fa0*/  @!P0 PRMT R92, R0, 0x7610, R92 ;  /* 0x00007610005c8816 */ /* 0x000fe2000000005c */
[----:B--2---:R-:W-:Y:S03]  /*4fb0*/  @UP0 UIMAD.WIDE UR10, UR8, 0x4, UR10 ;  /* 0x00000004080a08a5 */ /* 0x004fe6000f8e020a */
[----:B------:R-:W2:Y:S03]  /*4fc0*/  @!UP0 LDCU UR8, c[0x0][0x880] ;  /* 0x00011000ff0887ac */ /* 0x000ea60008000800 */
[----:B------:R-:W-:Y:S01]  /*4fd0*/  IMAD.U32 R8, RZ, RZ, UR10 ;  /* 0x0000000aff087e24 */ /* 0x000fe2000f8e00ff */
[----:B------:R-:W-:Y:S05]  /*4fe0*/  MOV R9, UR11 ;  /* 0x0000000b00097c02 */ /* 0x000fea0008000f00 */
[----:B-----5:R4:W5:Y:S02]  /*4ff0*/  @P0 LDG.E R49, desc[UR46][R8.64] ;  /* 0x0000002e08310981 */ /* 0x020964000c1e1900 */
[----:B--2-4-:R-:W-:Y:S07]  /*5000*/  @!P0 IMAD.U32 R49, RZ, RZ, UR8 ;  /* 0x00000008ff318e24 */ /* 0x014fee000f8e00ff */
.L_x_103:
[----:B-----5:R-:W-:Y:S01]  /*5010*/  @!P2 FSETP.EQ.AND P0, PT, R49, RZ, PT ;  /* 0x000000ff3100a20b */ /* 0x020fe20003f02000 */
[----:B------:R-:W-:Y:S01]  /*5020*/  @!UPT UIADD3 URZ, UPT, UPT, URZ, URZ, URZ ;  /* 0x000000fffffff290 */ /* 0x000fe2000fffe0ff */
[----:B------:R-:W-:Y:S11]  /*5030*/  @!P2 BRA `(.L_x_104) ;  /* 0x000000000014a947 */ /* 0x000ff60003800000 */
[----:B------:R-:W-:Y:S02]  /*5040*/  LOP3.LUT P2, RZ, R92, 0xff, RZ, 0xc0, !PT ;  /* 0x000000ff5cff7812 */ /* 0x000fe4000784c0ff */
[----:B------:R-:W-:Y:S04]  /*5050*/  PLOP3.LUT P0, PT, PT, PT, UP0, 0x80, 0x8 ;  /* 0x000000000008781c */ /* 0x000fe80003f0f008 */
[----:B------:R-:W-:Y:S07]  /*5060*/  PLOP3.LUT P0, PT, P0, PT, PT, 0x8, 0x80 ;  /* 0x000000000080781c */ /* 0x000fee000070e170 */
[----:B------:R-:W-:Y:S11]  /*5070*/  @P2 FSETP.EQ.AND P0, PT, R49, RZ, PT ;  /* 0x000000ff3100220b */ /* 0x000ff60003f02000 */
[----:B------:R-:W-:Y:S02]  /*5080*/  @!UPT UIADD3 URZ, UPT, UPT, URZ, URZ, URZ ;  /* 0x000000fffffff290 */ /* 0x000fe4000fffe0ff */
.L_x_104:
[----:B------:R-:W4:Y:S01]  /*5090*/  SYNCS.PHASECHK.TRANS64.TRYWAIT P2, [UR7+0x120], R14 ;  /* 0x0001200eff0075a7 */ /* 0x000f220008041107 */
[----:B------:R-:W-:Y:S04]  /*50a0*/  ELECT P4, URZ, PT ;  /* 0x0000000000ff782f */ /* 0x000fe80003880000 */
[----:B------:R-:W-:Y:S11]  /*50b0*/  PLOP3.LUT P4, PT, P0, P4, PT, 0xf2, 0x2f ;  /* 0x00000000002f781c */ /* 0x000ff60000789e72 */
[----:B------:R-:W-:Y:S02]  /*50c0*/  @!UPT UIADD3 URZ, UPT, UPT, URZ, URZ, URZ ;  /* 0x000000fffffff290 */ /* 0x000fe4000fffe0ff */
[----:B-1----:R-:W-:Y:S05]  /*50d0*/  @!P4 IADD3 R8, P0, PT, R30, 0x580, RZ ;  /* 0x000005801e08c810 */ /* 0x002fea0007f1e0ff */
[----:B--2---:R-:W-:Y:S01]  /*50e0*/  @!P4 IMAD.X R2, RZ, RZ, R31, P0 ;  /* 0x000000ffff02c224 */ /* 0x004fe200000e061f */
[----:B----4-:R-:W-:Y:S07]  /*50f0*/  @!P2 BRA `(.L_x_105) ;  /* 0x0000005400f4a947 */ /* 0x010fee0003800000 */
.L_x_219:
[----:B------:R-:W-:Y:S01]  /*5100*/  @!P4 R2UR UR8, R2 ;  /* 0x000000000208c2ca */ /* 0x000fe200000e0000 */
[----:B------:R-:W-:Y:S01]  /*5110*/  VOTEU.ALL UP1, P4 ;  /* 0x0000000000ff7886 */ /* 0x000fe20002020000 */
[----:B------:R-:W-:Y:S01]  /*5120*/  @!P4 R2UR UR9, R8 ;  /* 0x000000000809c2ca */ /* 0x000fe200000e0000 */
[----:B-1----:R-:W-:Y:S01]  /*5130*/  @!P4 IMAD.MOV.U32 R0, RZ, RZ, 0x2000 ;  /* 0x00002000ff00c424 */ /* 0x002fe200078e00ff */
[----:B------:R-:W-:Y:S01]  /*5140*/  UMOV UR10, 0x0 ;  /* 0x00000000000a7882 */ /* 0x000fe20000000000 */
[----:B------:R-:W-:Y:S01]  /*5150*/  UMOV UR11, 0x10000000 ;  /* 0x10000000000b7882 */ /* 0x000fe20000000000 */
[----:B------:R-:W-:Y:S01]  /*5160*/  @!UP1 UIADD3 UR32, UPT, UPT, UR7, 0x400, URZ ;  /* 0x0000040007209890 */ /* 0x000fe2000fffe0ff */
[----:B------:R-:W-:Y:S06]  /*5170*/  VOTEU.ALL UP1, P4 ;  /* 0x0000000000ff7886 */ /* 0x000fec0002020000 */
[----:B------:R-:W-:Y:S01]  /*5180*/  IMAD.U32 R9, RZ, RZ, UR8 ;  /* 0x00000008ff097e24 */ /* 0x000fe2000f8e00ff */
[----:B------:R-:W-:Y:S01]  /*5190*/  UPRMT UR8, UR37, 0x654, UR33 ;  /* 0x0000065425087896 */ /* 0x000fe20008000021 */
[----:B------:R-:W-:Y:S03]  /*51a0*/  IMAD.U32 R8, RZ, RZ, UR9 ;  /* 0x00000009ff087e24 */ /* 0x000fe6000f8e00ff */
[----:B------:R-:W-:Y:S02]  /*51b0*/  @!P4 R2UR UR15, R9 ;  /* 0x00000000090fc2ca */ /* 0x000fe400000e0000 */
[----:B------:R-:W-:Y:S02]  /*51c0*/  @!P4 R2UR UR14, R8 ;  /* 0x00000000080ec2ca */ /* 0x000fe400000e0000 */
[----:B------:R-:W-:Y:S05]  /*51d0*/  @!P4 IADD3 R8, P0, PT, R30, 0x580, RZ ;  /* 0x000005801e08c810 */ /* 0x000fea0007f1e0ff */
[----:B------:R-:W-:Y:S06]  /*51e0*/  @!P4 IMAD.X R2, RZ, RZ, R31, P0 ;  /* 0x000000ffff02c224 */ /* 0x000fec00000e061f */
[----:B------:R1:W-:Y:S01]  /*51f0*/  @!UP1 UTMALDG.3D [UR32], [UR14], desc[UR10] ;  /* 0x00000a200e0095b4 */ /* 0x0003e20008011000 */
[----:B------:R1:W-:Y:S01]  /*5200*/  @!P4 SYNCS.ARRIVE.TRANS64.RED.A0TR RZ, [UR7+0x100], R0 ;  /* 0x00010000ffffc9a7 */ /* 0x0003e20008300407 */
[----:B------:R-:W-:Y:S01]  /*5210*/  SYNCS.ARRIVE.TRANS64.RED.A1T0 RZ, [UR8], RZ ;  /* 0x000000ffffff79a7 */ /* 0x000fe20008100408 */
[----:B------:R-:W2:Y:S02]  /*5220*/  SYNCS.PHASECHK.TRANS64.TRYWAIT P2, [UR7+0x128], R14 ;  /* 0x0001280eff0075a7 */ /* 0x000ea40008041107 */
[----:B-12---:R-:W-:Y:S05]  /*5230*/  @!P2 BRA `(.L_x_106) ;  /* 0x0000005400bca947 */ /* 0x006fea0003800000 */
.L_x_221:
[----:B------:R-:W-:Y:S01]  /*5240*/  @!P4 R2UR UR8, R2 ;  /* 0x000000000208c2ca */ /* 0x000fe200000e0000 */
[----:B------:R-:W-:Y:S01]  /*5250*/  VOTEU.ALL UP1, P4 ;  /* 0x0000000000ff7886 */ /* 0x000fe20002020000 */
[----:B------:R-:W-:Y:S01]  /*5260*/  @!P4 R2UR UR9, R8 ;  /* 0x000000000809c2ca */ /* 0x000fe200000e0000 */
[----:B-1----:R-:W-:Y:S01]  /*5270*/  @!P4 IMAD.MOV.U32 R0, RZ, RZ, 0x2000 ;  /* 0x00002000ff00c424 */ /* 0x002fe200078e00ff */
[----:B------:R-:W-:Y:S01]  /*5280*/  UMOV UR10, 0x0 ;  /* 0x00000000000a7882 */ /* 0x000fe20000000000 */
[----:B------:R-:W-:Y:S01]  /*5290*/  UMOV UR11, 0x10000000 ;  /* 0x10000000000b7882 */ /* 0x000fe20000000000 */
[----:B------:R-:W-:Y:S02]  /*52a0*/  @!UP1 UIADD3 UR26, UPT, UPT, UR34, 0x20, URZ ;  /* 0x00000020221a9890 */ /* 0x000fe4000fffe0ff */
[----:B------:R-:W-:Y:S01]  /*52b0*/  @!UP1 UIADD3 UR24, UPT, UPT, UR7, 0x2400, URZ ;  /* 0x0000240007189890 */ /* 0x000fe2000fffe0ff */
[----:B------:R-:W-:Y:S01]  /*52c0*/  VOTEU.ALL UP1, P4 ;  /* 0x0000000000ff7886 */ /* 0x000fe20002020000 */
[----:B------:R-:W-:Y:S01]  /*52d0*/  UMOV UR27, UR35 ;  /* 0x00000023001b7c82 */ /* 0x000fe20008000000 */
[----:B------:R-:W-:Y:S02]  /*52e0*/  UMOV UR28, UR36 ;  /* 0x00000024001c7c82 */ /* 0x000fe40008000000 */
        /* <DEDUP_REMOVED lines=12> */
.L_x_223:
[----:B------:R-:W2:Y:S01]  /*53b0*/  LDC.64 R12, c[0x0][0xb18] ;  /* 0x0002c600ff0c7b82 */ /* 0x000ea20000000a00 */
[----:B------:R-:W-:Y:S01]  /*53c0*/  @!P4 R2UR UR8, R2 ;  /* 0x000000000208c2ca */ /* 0x000fe200000e0000 */
[----:B------:R-:W-:Y:S01]  /*53d0*/  VOTEU.ALL UP1, P4 ;  /* 0x0000000000ff7886 */ /* 0x000fe20002020000 */
[----:B------:R-:W-:Y:S01]  /*53e0*/  @!P4 R2UR UR9, R8 ;  /* 0x000000000809c2ca */ /* 0x000fe200000e0000 */
[----:B-1----:R-:W-:Y:S01]  /*53f0*/  @!P4 IMAD.MOV.U32 R0, RZ, RZ, 0x2000 ;  /* 0x00002000ff00c424 */ /* 0x002fe200078e00ff */
[----:B------:R-:W-:Y:S03]  /*5400*/  UMOV UR10, 0x0 ;  /* 0x00000000000a7882 */ /* 0x000fe60000000000 */
[----:B------:R-:W1:Y:S01]  /*5410*/  @!P1 LDC R2, c[0x0][0xb0c] ;  /* 0x0002c300ff029b82 */ /* 0x000e620000000800 */
[----:B------:R-:W-:Y:S01]  /*5420*/  @!UP1 UIADD3 UR18, UPT, UPT, UR34, 0x40, URZ ;  /* 0x0000004022129890 */ /* 0x000fe2000fffe0ff */
[----:B------:R-:W-:Y:S01]  /*5430*/  @P3 SHF.R.U32.HI R26, RZ, 0x10, R21 ;  /* 0x00000010ff1a3819 */ /* 0x000fe20000011615 */
[----:B------:R-:W-:Y:S01]  /*5440*/  @!UP1 UIADD3 UR16, UPT, UPT, UR7, 0x4400, URZ ;  /* 0x0000440007109890 */ /* 0x000fe2000fffe0ff */
[----:B------:R-:W-:Y:S01]  /*5450*/  VIADD R28, R28, 0x1 ;  /* 0x000000011c1c7836 */ /* 0x000fe20000000000 */
[----:B------:R-:W-:Y:S01]  /*5460*/  VOTEU.ALL UP1, P4 ;  /* 0x0000000000ff7886 */ /* 0x000fe20002020000 */
[----:B------:R-:W-:Y:S01]  /*5470*/  UMOV UR11, 0x10000000 ;  /* 0x10000000000b7882 */ /* 0x000fe20000000000 */
[----:B------:R-:W-:Y:S01]  /*5480*/  UMOV UR19, UR35 ;  /* 0x0000002300137c82 */ /* 0x000fe20008000000 */
[----:B------:R-:W-:Y:S01]  /*5490*/  IMAD.U32 R9, RZ, RZ, UR8 ;  /* 0x00000008ff097e24 */ /* 0x000fe2000f8e00ff */
[----:B------:R-:W-:Y:S01]  /*54a0*/  UMOV UR20, UR36 ;  /* 0x0000002400147c82 */ /* 0x000fe20008000000 */
[----:B------:R-:W-:Y:S01]  /*54b0*/  IMAD.U32 R8, RZ, RZ, UR9 ;  /* 0x00000009ff087e24 */ /* 0x000fe2000f8e00ff */
[----:B------:R-:W-:Y:S02]  /*54c0*/  UPRMT UR8, UR37, 0x654, UR17 ;  /* 0x0000065425087896 */ /* 0x000fe40008000011 */
[----:B------:R-:W-:Y:S02]  /*54d0*/  @!P4 R2UR UR15, R9 ;  /* 0x00000000090fc2ca */ /* 0x000fe400000e0000 */
[----:B------:R-:W-:Y:S02]  /*54e0*/  @!P4 R2UR UR14, R8 ;  /* 0x00000000080ec2ca */ /* 0x000fe400000e0000 */
[----:B------:R-:W4:Y:S11]  /*54f0*/  LDC.64 R8, c[0x0][0xb10] ;  /* 0x0002c400ff087b82 */ /* 0x000f360000000a00 */
[----:B------:R1:W-:Y:S01]  /*5500*/  @!UP1 UTMALDG.3D [UR16], [UR14], desc[UR10] ;  /* 0x00000a100e0095b4 */ /* 0x0003e20008011000 */
[----:B------:R5:W-:Y:S01]  /*5510*/  @!P4 SYNCS.ARRIVE.TRANS64.RED.A0TR RZ, [UR7+0x110], R0 ;  /* 0x00011000ffffc9a7 */ /* 0x000be20008300407 */
[C---:B----4-:R-:W-:Y:S01]  /*5520*/  @!P1 IMAD.HI.U32 R8, R11.reuse, R8, RZ ;  /* 0x000000080b089227 */ /* 0x050fe200078e00ff */
[----:B--2---:R-:W-:Y:S02]  /*5530*/  @!P1 ISETP.NE.AND P0, PT, R12, 0x1, PT ;  /* 0x000000010c00980c */ /* 0x004fe40003f05270 */
[----:B-1----:R-:W-:Y:S01]  /*5540*/  @!P1 ISETP.NE.AND P2, PT, R2, 0x1, PT ;  /* 0x000000010200980c */ /* 0x002fe20003f45270 */
[----:B------:R-:W-:Y:S01]  /*5550*/  SYNCS.ARRIVE.TRANS64.RED.A1T0 RZ, [UR8], RZ ;  /* 0x000000ffffff79a7 */ /* 0x000fe20008100408 */
[C---:B------:R-:W-:Y:S01]  /*5560*/  @!P1 IMAD.HI.U32 R13, R10.reuse, R13, RZ ;  /* 0x0000000d0a0d9227 */ /* 0x040fe200078e00ff */
[----:B------:R-:W-:Y:S04]  /*5570*/  @!P1 SHF.R.U32.HI R8, RZ, R9, R8 ;  /* 0x00000009ff089219 */ /* 0x000fe80000011608 */
[----:B------:R-:W-:Y:S01]  /*5580*/  @!P1 SEL R8, R11, R8, !P2 ;  /* 0x000000080b089207 */ /* 0x000fe20005000000 */
[----:B------:R-:W1:Y:S01]  /*5590*/  SYNCS.PHASECHK.TRANS64.TRYWAIT P5, [UR7+0x138], R14 ;  /* 0x0001380eff0075a7 */ /* 0x000e6200080a1107 */
[----:B-----5:R-:W2:Y:S02]  /*55a0*/  @!P1 LDC R0, c[0x0][0xb20] ;  /* 0x0002c800ff009b82 */ /* 0x020ea40000000800 */
[----:B--2---:R-:W-:Y:S04]  /*55b0*/  @!P1 SHF.R.U32.HI R0, RZ, R0, R13 ;  /* 0x00000000ff009219 */ /* 0x004fe8000001160d */
[----:B------:R-:W-:Y:S05]  /*55c0*/  @!P1 SEL R9, R10, R0, !P0 ;  /* 0x000000000a099207 */ /* 0x000fea0004000000 */
[----:B------:R-:W-:Y:S02]  /*55d0*/  @!P1 IMAD.IADD R0, R9, 0x1, -R8 ;  /* 0x0000000109009824 */ /* 0x000fe400078e0a08 */
[----:B------:R-:W-:Y:S02]  /*55e0*/  @!P1 IMAD.IADD R8, R8, 0x1, -R9 ;  /* 0x0000000108089824 */ /* 0x000fe400078e0a09 */
[----:B------:R-:W-:Y:S02]  /*55f0*/  @!P1 IMAD R11, R0, R2, R11 ;  /* 0x00000002000b9224 */ /* 0x000fe400078e020b */
[----:B------:R-:W-:Y:S01]  /*5600*/  @!P1 IMAD R10, R8, R12, R10 ;  /* 0x0000000c080a9224 */ /* 0x000fe200078e020a */
[----:B-1----:R-:W-:Y:S06]  /*5610*/  @!P5 BRA `(.L_x_108) ;  /* 0x0000005000f4d947 */ /* 0x002fec0003800000 */
.L_x_225:
[----:B------:R-:W-:Y:S01]  /*5620*/  @!P4 IADD3 R2, P0, PT, R30, 0x580, RZ ;  /* 0x000005801e02c810 */ /* 0x000fe20007f1e0ff */
[----:B------:R-:W-:Y:S01]  /*5630*/  VOTEU.ALL UP1, P4 ;  /* 0x0000000000ff7886 */ /* 0x000fe20002020000 */
[----:B------:R-:W-:Y:S01]  /*5640*/  UMOV UR18, 0x0 ;  /* 0x0000000000127882 */ /* 0x000fe20000000000 */
[----:B------:R-:W-:Y:S01]  /*5650*/  UMOV UR19, 0x10000000 ;  /* 0x1000000000137882 */ /* 0x000fe20000000000 */
[----:B------:R-:W-:Y:S01]  /*5660*/  @!P4 R2UR UR9, R2 ;  /* 0x000000000209c2ca */ /* 0x000fe200000e0000 */
[----:B-1----:R-:W-:Y:S01]  /*5670*/  @!P4 IMAD.X R0, RZ, RZ, R31, P0 ;  /* 0x000000ffff00c224 */ /* 0x002fe200000e061f */
[----:B------:R-:W-:Y:S01]  /*5680*/  @!UP1 UIADD3 UR10, UPT, UPT, UR34, 0x60, URZ ;  /* 0x00000060220a9890 */ /* 0x000fe2000fffe0ff */
[----:B------:R-:W-:Y:S01]  /*5690*/  ISETP.NE.AND P0, PT, R28, 0x2, PT ;  /* 0x000000021c00780c */ /* 0x000fe20003f05270 */
[----:B------:R-:W-:Y:S01]  /*56a0*/  UMOV UR11, UR35 ;  /* 0x00000023000b7c82 */ /* 0x000fe20008000000 */
[----:B------:R-:W-:Y:S01]  /*56b0*/  UMOV UR12, UR36 ;  /* 0x00000024000c7c82 */ /* 0x000fe20008000000 */
[----:B------:R-:W-:Y:S01]  /*56c0*/  @!P4 R2UR UR8, R0 ;  /* 0x000000000008c2ca */ /* 0x000fe200000e0000 */
[----:B------:R-:W-:Y:S01]  /*56d0*/  IMAD.IADD R15, R10, 0x1, R90 ;  /* 0x000000010a0f7824 */ /* 0x000fe200078e025a */
[----:B------:R-:W-:Y:S01]  /*56e0*/  @P3 R2UR UR36, R26 ;  /* 0x000000001a2432ca */ /* 0x000fe200000e0000 */
[----:B------:R-:W-:Y:S01]  /*56f0*/  IMAD.IADD R14, R11, 0x1, R91 ;  /* 0x000000010b0e7824 */ /* 0x000fe200078e025b */
[----:B------:R-:W-:Y:S02]  /*5700*/  SEL R0, RZ, 0x1, P0 ;  /* 0x00000001ff007807 */ /* 0x000fe40000000000 */
[----:B------:R-:W-:Y:S01]  /*5710*/  LOP3.LUT R29, R29, 0x1, RZ, 0x3c, !PT ;  /* 0x000000011d1d7812 */ /* 0x000fe200078e3cff */
[----:B------:R-:W-:Y:S01]  /*5720*/  IMAD.U32 R8, RZ, RZ, UR9 ;  /* 0x00000009ff087e24 */ /* 0x000fe2000f8e00ff */
[----:B------:R-:W-:Y:S01]  /*5730*/  @!UP1 UIADD3 UR9, UPT, UPT, UR7, 0x118, URZ ;  /* 0x0000011807099890 */ /* 0x000fe2000fffe0ff */
[----:B------:R-:W-:Y:S02]  /*5740*/  LOP3.LUT R27, R27, R0, RZ, 0x3c, !PT ;  /* 0x000000001b1b7212 */ /* 0x000fe400078e3cff */
[----:B------:R-:W-:Y:S02]  /*5750*/  SEL R28, R28, RZ, P0 ;  /* 0x000000ff1c1c7207 */ /* 0x000fe40000000000 */
[----:B------:R-:W-:Y:S01]  /*5760*/  IMAD.U32 R9, RZ, RZ, UR8 ;  /* 0x00000008ff097e24 */ /* 0x000fe2000f8e00ff */
[----:B------:R-:W-:Y:S01]  /*5770*/  @!P4 R2UR UR14, R8 ;  /* 0x00000000080ec2ca */ /* 0x000fe200000e0000 */
[----:B------:R-:W-:Y:S01]  /*5780*/  @!UP1 UIADD3 UR8, UPT, UPT, UR7, 0x6400, URZ ;  /* 0x0000640007089890 */ /* 0x000fe2000fffe0ff */
[----:B------:R-:W-:Y:S02]  /*5790*/  VOTEU.ALL UP1, P4 ;  /* 0x0000000000ff7886 */ /* 0x000fe40002020000 */
[----:B------:R-:W-:Y:S11]  /*57a0*/  @!P4 R2UR UR15, R9 ;  /* 0x00000000090fc2ca */ /* 0x000ff600000e0000 */
[----:B------:R-:W-:Y:S02]  /*57b0*/  @!UPT UIADD3 URZ, UPT, UPT, URZ, URZ, URZ ;  /* 0x000000fffffff290 */ /* 0x000fe4000fffe0ff */
[----:B------:R2:W-:Y:S01]  /*57c0*/  @!UP1 UTMALDG.3D [UR8], [UR14], desc[UR18] ;  /* 0x000012080e0095b4 */ /* 0x0005e20008011000 */
[----:B------:R2:W-:Y:S01]  /*57d0*/  @!P4 SYNCS.ARRIVE.TRANS64.RED.A0TR RZ, [UR7+0x118], R25 ;  /* 0x00011819ffffc9a7 */ /* 0x0005e20008300407 */
[----:B------:R-:W-:Y:S01]  /*57e0*/  UPLOP3.LUT UP1, UPT, UPT, UPT, UPT, 0x80, 0x8 ;  /* 0x000000000008789c */ /* 0x000fe20003f2f070 */
[----:B------:R-:W-:Y:S01]  /*57f0*/  SYNCS.ARRIVE.TRANS64.RED.A1T0 RZ, [UR13], RZ ;  /* 0x000000ffffff79a7 */ /* 0x000fe2000810040d */
[----:B------:R-:W-:Y:S09]  /*5800*/  @P3 BRA `(.L_x_109) ;  /* 0xfffffff000a03947 */ /* 0x000ff2000383ffff */
[----:B------:R-:W-:-:S04]  /*5810*/  SHF.L.U32 R2, R29, 0x1f, RZ ;  /* 0x0000001f1d027819 */ /* 0x000fc800000006ff */
[----:B------:R-:W1:Y:S02]  /*5820*/  SYNCS.PHASECHK.TRANS64.TRYWAIT P0, [UR7+0x120], R2 ;  /* 0x00012002ff0075a7 */ /* 0x000e640008001107 */
[----:B-1----:R-:W-:Y:S05]  /*5830*/  @!P0 BRA `(.L_x_110) ;  /* 0x0000005000848947 */ /* 0x002fea0003800000 */
.L_x_227:
[----:B------:R-:W4:Y:S02]  /*5840*/  SYNCS.PHASECHK.TRANS64.TRYWAIT P0, [UR7+0x128], R2 ;  /* 0x00012802ff0075a7 */ /* 0x000f240008001107 */
[----:B----4-:R-:W-:Y:S05]  /*5850*/  @!P0 BRA `(.L_x_111) ;  /* 0x0000005000948947 */ /* 0x010fea0003800000 */
.L_x_229:
[----:B------:R-:W4:Y:S02]  /*5860*/  SYNCS.PHASECHK.TRANS64.TRYWAIT P0, [UR7+0x130], R2 ;  /* 0x00013002ff0075a7 */ /* 0x000f240008001107 */
[----:B----4-:R-:W-:Y:S05]  /*5870*/  @!P0 BRA `(.L_x_112) ;  /* 0x0000005000a48947 */ /* 0x010fea0003800000 */
.L_x_231:
[----:B-1----:R-:W-:-:S07]  /*5880*/  MOV R0, UR7 ;  /* 0x0000000700007c02 */ /* 0x002fce0008000f00 */
.L_x_113:
[----:B-1----:R-:W-:-:S04]  /*5890*/  SHF.L.U32 R2, R29, 0x1f, RZ ;  /* 0x0000001f1d027819 */ /* 0x002fc800000006ff */
[----:B------:R1:W4:Y:S03]  /*58a0*/  SYNCS.PHASECHK.TRANS64.TRYWAIT P0, [R0+URZ+0x138], R2 ;  /* 0x00013802000075a7 */ /* 0x00032600080011ff */
[----:B----4-:R-:W-:Y:S05]  /*58b0*/  @!P0 NANOSLEEP.SYNCS 0x989680 ;  /* 0x009896800000895d */ /* 0x010fea0003900000 */
[----:B------:R-:W4:Y:S02]  /*58c0*/  @!P0 SYNCS.PHASECHK.TRANS64 P0, [R0+URZ+0x138], R2 ;  /* 0x00013802000085a7 */ /* 0x000f2400080010ff */
[----:B--2-4-:R-:W-:Y:S05]  /*58d0*/  @P0 EXIT ;  /* 0x000000000000094d */ /* 0x014fea0003800000 */
[----:B------:R-:W-:Y:S05]  /*58e0*/  BRA `(.L_x_113) ;  /* 0xfffffffc00e87947 */ /* 0x000fea000383ffff */
.L_x_98:
[----:B------:R-:W-:-:S06]  /*58f0*/  UISETP.GE.AND UP1, UPT, UR10, 0x4, UPT ;  /* 0x000000040a00788c */ /* 0x000fcc000bf26270 */
[----:B------:R-:W-:-:S13]  /*5900*/  PLOP3.LUT P0, PT, PT, PT, UP1, 0x80, 0x8 ;  /* 0x000000000008781c */ /* 0x000fda0003f0f018 */
[----:B------:R-:W-:Y:S05]  /*5910*/  @!P0 EXIT ;  /* 0x000000000000894d */ /* 0x000fea0003800000 */
[----:B------:R-:W-:Y:S01]  /*5920*/  BAR.SYNC.DEFER_BLOCKING 0x6, 0xa0 ;  /* 0x0182800000007b1d */ /* 0x000fe20000010000 */
[C---:B------:R-:W-:Y:S01]  /*5930*/  IMAD.SHL.U32 R2, R105.reuse, 0x20, RZ ;  /* 0x0000002069027824 */ /* 0x040fe200078e00ff */
[C---:B------:R-:W-:Y:S01]  /*5940*/  SHF.L.U32 R46, R105.reuse, 0x10, RZ ;  /* 0x00000010692e7819 */ /* 0x040fe200000006ff */
[C---:B------:R-:W-:Y:S01]  /*5950*/  IMAD.SHL.U32 R104, R105.reuse, 0x4, RZ ;  /* 0x0000000469687824 */ /* 0x040fe200078e00ff */
[C---:B------:R-:W-:Y:S01]  /*5960*/  LOP3.LUT R106, R105.reuse, 0x60, RZ, 0xc0, !PT ;  /* 0x00000060696a7812 */ /* 0x040fe200078ec0ff */
[----:B------:R-:W-:Y:S01]  /*5970*/  HFMA2 R101, -RZ, RZ, 0, 5.9604644775390625e-08 ;  /* 0x00000001ff657431 */ /* 0x000fe200000001ff */
[----:B------:R-:W-:Y:S02]  /*5980*/  UMOV UR48, 0x400 ;  /* 0x0000040000307882 */ /* 0x000fe40000000000 */
[----:B------:R-:W1:Y:S01]  /*5990*/  LDC R95, c[0x0][0x370] ;  /* 0x0000dc00ff5f7b82 */ /* 0x000e620000000800 */
[----:B------:R-:W-:Y:S01]  /*59a0*/  ULEA UR48, UR37, UR48, 0x18 ;  /* 0x0000003025307291 */ /* 0x000fe2000f8ec0ff */
[----:B------:R-:W-:Y:S01]  /*59b0*/  LOP3.LUT R3, R2, 0xc0, RZ, 0xc0, !PT ;  /* 0x000000c002037812 */ /* 0x000fe200078ec0ff */
[----:B------:R-:W-:Y:S01]  /*59c0*/  HFMA2 R99, -RZ, RZ, 0, 0 ;  /* 0x00000000ff637431 */ /* 0x000fe200000001ff */
[----:B------:R-:W-:Y:S01]  /*59d0*/  LOP3.LUT R103, R105, 0x2, RZ, 0xc0, !PT ;  /* 0x0000000269677812 */ /* 0x000fe200078ec0ff */
[----:B------:R-:W-:Y:S01]  /*59e0*/  UIADD3 UR4, UPT, UPT, UR48, 0x400, URZ ;  /* 0x0000040030047890 */ /* 0x000fe2000fffe0ff */
[----:B------:R-:W-:Y:S01]  /*59f0*/  LOP3.LUT R104, R3, 0x18, R104, 0xf8, !PT ;  /* 0x0000001803687812 */ /* 0x000fe200078ef868 */
[----:B------:R-:W-:Y:S01]  /*5a00*/  IMAD.MOV.U32 R45, RZ, RZ, RZ ;  /* 0x000000ffff2d7224 */ /* 0x000fe200078e00ff */
[----:B------:R-:W2:Y:S01]  /*5a10*/  LDC R42, c[0x0][0xb0c] ;  /* 0x0002c300ff2a7b82 */ /* 0x000ea20000000800 */
[----:B------:R-:W-:Y:S01]  /*5a20*/  LOP3.LUT R46, R46, 0x600000, RZ, 0xc0, !PT ;  /* 0x006000002e2e7812 */ /* 0x000fe200078ec0ff */
[----:B------:R-:W-:Y:S01]  /*5a30*/  IMAD.MOV.U32 R109, RZ, RZ, RZ ;  /* 0x000000ffff6d7224 */ /* 0x000fe200078e00ff */
[----:B------:R-:W-:Y:S01]  /*5a40*/  LOP3.LUT R104, R104, 0xf20, R2, 0xf8, !PT ;  /* 0x00000f2068687812 */ /* 0x000fe200078ef802 */
[----:B------:R-:W-:Y:S01]  /*5a50*/  IMAD.U32 R97, RZ, RZ, UR4 ;  /* 0x00000004ff617e24 */ /* 0x000fe2000f8e00ff */
[----:B------:R-:W-:Y:S01]  /*5a60*/  LOP3.LUT R105, R105, 0x4, RZ, 0xc0, !PT ;  /* 0x0000000469697812 */ /* 0x000fe200078ec0ff */
[----:B------:R-:W3:Y:S01]  /*5a70*/  LDCU.64 UR52, c[0x0][0x348] ;  /* 0x00006900ff3477ac */ /* 0x000ee20008000a00 */
[----:B------:R-:W-:Y:S01]  /*5a80*/  MOV R100, RZ ;  /* 0x000000ff00647202 */ /* 0x000fe20000000f00 */
[----:B------:R-:W4:Y:S01]  /*5a90*/  LDC R93, c[0x0][0xb20] ;  /* 0x0002c800ff5d7b82 */ /* 0x000f220000000800 */
[----:B------:R-:W3:Y:S01]  /*5aa0*/  LDS R0, [UR48+0x200] ;  /* 0x00020030ff007984 */ /* 0x000ee20008000800 */
[----:B------:R-:W-:Y:S01]  /*5ab0*/  IMAD R104, R104, 0x2, R97 ;  /* 0x0000000268687824 */ /* 0x000fe200078e0261 */
[----:B------:R-:W1:Y:S03]  /*5ac0*/  LDCU.64 UR38, c[0x0][0x888] ;  /* 0x00011100ff2677ac */ /* 0x000e660008000a00 */
[--C-:B------:R-:W-:Y:S01]  /*5ad0*/  IMAD R103, R103, -0x10, R104.reuse ;  /* 0xfffffff067677824 */ /* 0x100fe200078e0268 */
[----:B------:R-:W1:Y:S01]  /*5ae0*/  LDCU.64 UR44, c[0x0][0x890] ;  /* 0x00011200ff2c77ac */ /* 0x000e620008000a00 */
[----:B------:R-:W1:Y:S01]  /*5af0*/  LDC R41, c[0x0][0xb30] ;  /* 0x0002cc00ff297b82 */ /* 0x000e620000000800 */
[----:B------:R-:W-:Y:S01]  /*5b00*/  IMAD R102, R105, -0x10, R104 ;  /* 0xfffffff069667824 */ /* 0x000fe200078e0268 */
[----:B------:R-:W-:Y:S01]  /*5b10*/  UMOV UR49, URZ ;  /* 0x000000ff00317c82 */ /* 0x000fe20008000000 */
[----:B------:R-:W-:-:S05]  /*5b20*/  UMOV UR51, URZ ;  /* 0x000000ff00337c82 */ /* 0x000fca0008000000 */
[----:B------:R-:W1:Y:S08]  /*5b30*/  LDC.64 R88, c[0x0][0xb10] ;  /* 0x0002c400ff587b82 */ /* 0x000e700000000a00 */
[----:B------:R-:W1:Y:S08]  /*5b40*/  LDC.64 R38, c[0x0][0xb18] ;  /* 0x0002c600ff267b82 */ /* 0x000e700000000a00 */
[----:B------:R-:W1:Y:S08]  /*5b50*/  LDC.64 R36, c[0x0][0xb28] ;  /* 0x0002ca00ff247b82 */ /* 0x000e700000000a00 */
[----:B------:R-:W1:Y:S01]  /*5b60*/  LDC.64 R86, c[0x0][0x8b0] ;  /* 0x00022c00ff567b82 */ /* 0x000e620000000a00 */
[----:B---3--:R-:W-:-:S07]  /*5b70*/  IMAD.IADD R46, R0, 0x1, R46 ;  /* 0x00000001002e7824 */ /* 0x008fce00078e022e */
[----:B------:R-:W3:Y:S08]  /*5b80*/  LDC.64 R84, c[0x0][0x8a8] ;  /* 0x00022a00ff547b82 */ /* 0x000ef00000000a00 */
[----:B--2-4-:R-:W1:Y:S02]  /*5b90*/  LDC R94, c[0x0][0x374] ;  /* 0x0000dd00ff5e7b82 */ /* 0x014e640000000800 */
.L_x_157:
[----:B------:R-:W-:Y:S02]  /*5ba0*/  LEA R0, R109, UR48, 0x3 ;  /* 0x000000306d007c11 */ /* 0x000fe4000f8e18ff */
[----:B------:R-:W-:Y:S02]  /*5bb0*/  SHF.L.U32 R2, R99, 0x1f, RZ ;  /* 0x0000001f63027819 */ /* 0x000fe400000006ff */
[----:B-1----:R-:W-:Y:S02]  /*5bc0*/  LEA R16, R109, UR48, 0x4 ;  /* 0x000000306d107c11 */ /* 0x002fe4000f8e20ff */
[----:B------:R-:W2:Y:S02]  /*5bd0*/  SYNCS.PHASECHK.TRANS64.TRYWAIT P0, [R0+URZ+0x150], R2 ;  /* 0x00015002000075a7 */ /* 0x000ea400080011ff */
[----:B--23--:R-:W-:Y:S05]  /*5be0*/  @!P0 BRA `(.L_x_114) ;  /* 0x0000004c00e08947 */ /* 0x00cfea0003800000 */
.L_x_232:
[----:B------:R-:W4:Y:S01]  /*5bf0*/  LDC.64 R10, c[0x0][0xb10] ;  /* 0x0002c400ff0a7b82 */ /* 0x000f220000000a00 */
[----:B------:R-:W3:Y:S01]  /*5c00*/  LDS.128 R16, [R16+0x1e0] ;  /* 0x0001e00010107984 */ /* 0x000ee20000000c00 */
[----:B-1----:R-:W-:Y:S01]  /*5c10*/  ISETP.NE.AND P1, PT, R41, 0x1, PT ;  /* 0x000000012900780c */ /* 0x002fe20003f25270 */
[----:B--2---:R-:W-:Y:S01]  /*5c20*/  VIADD R0, R0, 0x160 ;  /* 0x0000016000007836 */ /* 0x004fe20000000000 */
[----:B------:R-:W-:Y:S04]  /*5c30*/  ISETP.GE.AND P0, PT, R40, 0x1, PT ;  /* 0x000000012800780c */ /* 0x000fe80003f06270 */
[----:B------:R-:W1:Y:S01]  /*5c40*/  LDC.64 R8, c[0x0][0xb18] ;  /* 0x0002c600ff087b82 */ /* 0x000e620000000a00 */
[----:B------:R-:W-:Y:S01]  /*5c50*/  PRMT R0, RZ, 0x654, R0 ;  /* 0x00000654ff007816 */ /* 0x000fe20000000000 */
[----:B------:R-:W-:Y:S01]  /*5c60*/  @!PT LDS RZ, [RZ] ;  /* 0x00000000fffff984 */ /* 0x000fe20000000800 */
[----:B------:R-:W-:Y:S01]  /*5c70*/  @!PT LDS RZ, [RZ] ;  /* 0x00000000fffff984 */ /* 0x000fe20000000800 */
[----:B------:R-:W-:Y:S01]  /*5c80*/  @!PT LDS RZ, [RZ] ;  /* 0x00000000fffff984 */ /* 0x000fe20000000800 */
[----:B------:R-:W-:Y:S01]  /*5c90*/  @!PT LDS RZ, [RZ] ;  /* 0x00000000fffff984 */ /* 0x000fe20000000800 */
[----:B------:R2:W-:Y:S06]  /*5ca0*/  MEMBAR.ALL.CTA ;  /* 0x0000000000007992 */ /* 0x0005ec0000008000 */
[----:B--2---:R-:W2:Y:S01]  /*5cb0*/  FENCE.VIEW.ASYNC.S ;  /* 0x00000000000073c6 */ /* 0x004ea20000000000 */
[----:B------:R-:W1:Y:S08]  /*5cc0*/  @!P1 LDC R12, c[0x0][0xb20] ;  /* 0x0002c800ff0c9b82 */ /* 0x000e700000000800 */
[----:B------:R-:W1:Y:S01]  /*5cd0*/  @!P1 LDC R7, c[0x0][0xb0c] ;  /* 0x0002c300ff079b82 */ /* 0x000e620000000800 */
[----:B--2---:R2:W-:Y:S01]  /*5ce0*/  SYNCS.ARRIVE.TRANS64.RED.A1T0 RZ, [R0+URZ], RZ ;  /* 0x000000ff00ff79a7 */ /* 0x0045e200081004ff */
[----:B---3--:R-:W-:Y:S04]  /*5cf0*/  LOP3.LUT P4, RZ, R18, 0x1, RZ, 0xc0, !PT ;  /* 0x0000000112ff7812 */ /* 0x008fe8000788c0ff */
[----:B------:R-:W-:Y:S09]  /*5d00*/  P2R R107, PR, RZ, 0x10 ;  /* 0x00000010ff6b7803 */ /* 0x000ff20000000000 */
[----:B------:R-:W-:Y:S02]  /*5d10*/  @P4 MOV R44, R16 ;  /* 0x00000010002c4202 */ /* 0x000fe40000000f00 */
[----:B------:R-:W-:Y:S01]  /*5d20*/  @P4 LOP3.LUT R43, R17, 0xffff, RZ, 0xc0, !PT ;  /* 0x0000ffff112b4812 */ /* 0x000fe200078ec0ff */
[----:B--2-4-:R-:W-:Y:S06]  /*5d30*/  @!P0 BRA `(.L_x_115) ;  /* 0x0000000000a48947 */ /* 0x014fec0003800000 */
[----:B------:R-:W-:Y:S01]  /*5d40*/  IMAD.HI.U32 R0, R94, R39, RZ ;  /* 0x000000275e007227 */ /* 0x000fe200078e00ff */
[----:B------:R-:W-:Y:S02]  /*5d50*/  ISETP.NE.AND P0, PT, R38, 0x1, PT ;  /* 0x000000012600780c */ /* 0x000fe40003f05270 */
[----:B------:R-:W-:Y:S01]  /*5d60*/  ISETP.NE.AND P2, PT, R40, 0x1, PT ;  /* 0x000000012800780c */ /* 0x000fe20003f45270 */
[----:B------:R-:W-:Y:S01]  /*5d70*/  IMAD.HI.U32 R4, R95, R88, RZ ;  /* 0x000000585f047227 */ /* 0x000fe200078e00ff */
[----:B------:R-:W-:Y:S02]  /*5d80*/  SHF.R.U32.HI R0, RZ, R93, R0 ;  /* 0x0000005dff007219 */ /* 0x000fe40000011600 */
[----:B------:R-:W-:Y:S01]  /*5d90*/  ISETP.NE.AND P3, PT, R42, 0x1, PT ;  /* 0x000000012a00780c */ /* 0x000fe20003f65270 */
[----:B------:R-:W-:Y:S01]  /*5da0*/  IMAD.HI.U32 R6, R43, R39, RZ ;  /* 0x000000272b067227 */ /* 0x000fe200078e00ff */
[-C--:B------:R-:W-:Y:S02]  /*5db0*/  SHF.R.U32.HI R4, RZ, R89.reuse, R4 ;  /* 0x00000059ff047219 */ /* 0x080fe40000011604 */
[----:B------:R-:W-:Y:S01]  /*5dc0*/  SEL R0, R94, R0, !P0 ;  /* 0x000000005e007207 */ /* 0x000fe20004000000 */
[----:B------:R-:W-:Y:S01]  /*5dd0*/  IMAD.HI.U32 R5, R44, R88, RZ ;  /* 0x000000582c057227 */ /* 0x000fe200078e00ff */
[----:B------:R-:W-:Y:S03]  /*5de0*/  SEL R4, R95, R4, !P3 ;  /* 0x000000045f047207 */ /* 0x000fe60005800000 */
[-C--:B------:R-:W-:Y:S01]  /*5df0*/  IMAD.HI.U32 R3, R0, R36.reuse, RZ ;  /* 0x0000002400037227 */ /* 0x080fe200078e00ff */
[----:B------:R-:W-:Y:S03]  /*5e00*/  SHF.R.U32.HI R5, RZ, R89, R5 ;  /* 0x00000059ff057219 */ /* 0x000fe60000011605 */
[----:B------:R-:W-:Y:S01]  /*5e10*/  IMAD.HI.U32 R2, R4, R36, RZ ;  /* 0x0000002404027227 */ /* 0x000fe200078e00ff */
[----:B------:R-:W-:Y:S02]  /*5e20*/  @P2 SHF.R.U32.HI R0, RZ, R37, R3 ;  /* 0x00000025ff002219 */ /* 0x000fe40000011603 */
[----:B------:R-:W-:Y:S02]  /*5e30*/  SHF.R.U32.HI R3, RZ, R93, R6 ;  /* 0x0000005dff037219 */ /* 0x000fe40000011606 */
[----:B------:R-:W-:Y:S01]  /*5e40*/  @P2 SHF.R.U32.HI R4, RZ, R37, R2 ;  /* 0x00000025ff042219 */ /* 0x000fe20000011602 */
[----:B------:R-:W-:Y:S01]  /*5e50*/  IMAD R0, R40, R0, RZ ;  /* 0x0000000028007224 */ /* 0x000fe200078e02ff */
[----:B------:R-:W-:Y:S02]  /*5e60*/  SEL R3, R43, R3, !P0 ;  /* 0x000000032b037207 */ /* 0x000fe40004000000 */
[----:B------:R-:W-:Y:S01]  /*5e70*/  SEL R2, R44, R5, !P3 ;  /* 0x000000052c027207 */ /* 0x000fe20005800000 */
[----:B------:R-:W-:Y:S01]  /*5e80*/  IMAD R5, R40, R4, RZ ;  /* 0x0000000428057224 */ /* 0x000fe200078e02ff */
[C---:B------:R-:W-:Y:S01]  /*5e90*/  ISETP.GE.AND P0, PT, R3.reuse, R0, PT ;  /* 0x000000000300720c */ /* 0x040fe20003f06270 */
[C---:B------:R-:W-:Y:S03]  /*5ea0*/  IMAD.HI.U32 R0, R3.reuse, R36, RZ ;  /* 0x0000002403007227 */ /* 0x040fe600078e00ff */
[C---:B------:R-:W-:Y:S02]  /*5eb0*/  ISETP.GE.OR P0, PT, R2.reuse, R5, P0 ;  /* 0x000000050200720c */ /* 0x040fe40000706670 */
[----:B------:R-:W-:Y:S04]  /*5ec0*/  SHF.R.U32.HI R0, RZ, R37, R0 ;  /* 0x00000025ff007219 */ /* 0x000fe80000011600 */
[C---:B------:R-:W-:Y:S05]  /*5ed0*/  SEL R6, R3.reuse, R0, !P2 ;  /* 0x0000000003067207 */ /* 0x040fea0005000000 */
        /* <DEDUP_REMOVED lines=14> */
[----:B------:R-:W-:Y:S07]  /*5fc0*/  IMAD R43, R3, R38, R43 ;  /* 0x00000026032b7224 */ /* 0x000fee00078e022b */
.L_x_115:
[----:B-1----:R-:W-:Y:S01]  /*5fd0*/  @!P1 ISETP.NE.AND P0, PT, R8, 0x1, PT ;  /* 0x000000010800980c */ /* 0x002fe20003f05270 */
[----:B------:R-:W-:Y:S01]  /*5fe0*/  @!P1 IMAD.HI.U32 R2, R43, R9, RZ ;  /* 0x000000092b029227 */ /* 0x000fe200078e00ff */
[----:B------:R-:W-:Y:S01]  /*5ff0*/  R2UR UR42, R14 ;  /* 0x000000000e2a72ca */ /* 0x000fe200000e0000 */
[----:B------:R-:W-:Y:S01]  /*6000*/  BSSY.RECONVERGENT B6, `(.L_x_116) ;  /* 0x0000031000067945 */ /* 0x000fe20003800200 */
[----:B------:R-:W-:Y:S01]  /*6010*/  R2UR UR41, R15 ;  /* 0x000000000f2972ca */ /* 0x000fe200000e0000 */
[C---:B------:R-:W-:Y:S01]  /*6020*/  @!P1 IMAD.HI.U32 R0, R44.reuse, R10, RZ ;  /* 0x0000000a2c009227 */ /* 0x040fe200078e00ff */
[----:B------:R-:W-:Y:S02]  /*6030*/  @!P1 SHF.R.U32.HI R2, RZ, R12, R2 ;  /* 0x0000000cff029219 */ /* 0x000fe40000011602 */
[----:B------:R-:W-:Y:S01]  /*6040*/  @!P1 ISETP.NE.AND P2, PT, R7, 0x1, PT ;  /* 0x000000010700980c */ /* 0x000fe20003f45270 */
[----:B------:R-:W-:Y:S01]  /*6050*/  VIADD R109, R109, 0x1 ;  /* 0x000000016d6d7836 */ /* 0x000fe20000000000 */
[----:B------:R-:W-:Y:S02]  /*6060*/  @!P1 SEL R2, R43, R2, !P0 ;  /* 0x000000022b029207 */ /* 0x000fe40004000000 */
[----:B------:R-:W-:Y:S02]  /*6070*/  @!P1 SHF.R.U32.HI R0, RZ, R11, R0 ;  /* 0x0000000bff009219 */ /* 0x000fe40000011600 */
[----:B------:R-:W-:Y:S01]  /*6080*/  LOP3.LUT P0, RZ, R97, 0x1b0, RZ, 0xc0, !PT ;  /* 0x000001b061ff7812 */ /* 0x000fe2000780c0ff */
[----:B------:R-:W-:Y:S01]  /*6090*/  USHF.L.U32 UR42, UR42, 0x7, URZ ;  /* 0x000000072a2a7899 */ /* 0x000fe200080006ff */
[----:B------:R-:W-:Y:S01]  /*60a0*/  @!P1 SEL R3, R44, R0, !P2 ;  /* 0x000000002c039207 */ /* 0x000fe20005000000 */
[----:B------:R-:W-:Y:S01]  /*60b0*/  USHF.L.U32 UR41, UR41, 0x7, URZ ;  /* 0x0000000729297899 */ /* 0x000fe200080006ff */
[----:B------:R-:W-:Y:S03]  /*60c0*/  @P4 SHF.R.U32.HI R98, RZ, 0x10, R17 ;  /* 0x00000010ff624819 */ /* 0x000fe60000011611 */
[----:B------:R-:W-:Y:S02]  /*60d0*/  @!P1 IMAD.IADD R0, R2, 0x1, -R3 ;  /* 0x0000000102009824 */ /* 0x000fe400078e0a03 */
[----:B------:R-:W-:Y:S02]  /*60e0*/  @!P1 IMAD.IADD R2, R3, 0x1, -R2 ;  /* 0x0000000103029824 */ /* 0x000fe400078e0a02 */
[----:B------:R-:W-:Y:S02]  /*60f0*/  @!P1 IMAD R44, R0, R7, R44 ;  /* 0x00000007002c9224 */ /* 0x000fe400078e022c */
[----:B------:R-:W-:Y:S01]  /*6100*/  @!P1 IMAD R43, R2, R8, R43 ;  /* 0x00000008022b9224 */ /* 0x000fe200078e022b */
[----:B------:R-:W-:Y:S06]  /*6110*/  @!P0 BRA `(.L_x_117) ;  /* 0x00000000007c8947 */ /* 0x000fec0003800000 */
[----:B------:R-:W1:Y:S01]  /*6120*/  LDCU.64 UR8, c[0x4][0x80] ;  /* 0x01001000ff0877ac */ /* 0x000e620008000a00 */
[----:B------:R-:W-:Y:S01]  /*6130*/  MOV R2, 0x0 ;  /* 0x0000000000027802 */ /* 0x000fe20000000f00 */
[----:B------:R-:W-:Y:S02]  /*6140*/  HFMA2 R12, -RZ, RZ, 0, 5.9604644775390625e-08 ;  /* 0x00000001ff0c7431 */ /* 0x000fe400000001ff */
[----:B------:R-:W-:Y:S01]  /*6150*/  IMAD.MOV.U32 R8, RZ, RZ, 0x70 ;  /* 0x00000070ff087424 */ /* 0x000fe200078e00ff */
[----:B------:R2:W3:Y:S01]  /*6160*/  LDC.64 R14, c[0x4][R2] ;  /* 0x01000000020e7b82 */ /* 0x0004e20000000a00 */
[----:B------:R-:W4:Y:S01]  /*6170*/  LDCU.64 UR6, c[0x4][0x88] ;  /* 0x01001100ff0677ac */ /* 0x000f220008000a00 */
[----:B------:R-:W-:Y:S01]  /*6180*/  IMAD.MOV.U32 R13, RZ, RZ, RZ ;  /* 0x000000ffff0d7224 */ /* 0x000fe200078e00ff */
[----:B------:R-:W2:Y:S01]  /*6190*/  LDCU.64 UR4, c[0x4][0x8] ;  /* 0x01000100ff0477ac */ /* 0x000ea20008000a00 */
[----:B-1----:R-:W-:Y:S01]  /*61a0*/  MOV R5, UR9 ;  /* 0x0000000900057c02 */ /* 0x002fe20008000f00 */
[----:B------:R-:W-:Y:S01]  /*61b0*/  IMAD.U32 R4, RZ, RZ, UR8 ;  /* 0x00000008ff047e24 */ /* 0x000fe2000f8e00ff */
[----:B----4-:R-:W-:Y:S01]  /*61c0*/  MOV R7, UR7 ;  /* 0x0000000700077c02 */ /* 0x010fe20008000f00 */
[----:B------:R-:W-:Y:S01]  /*61d0*/  IMAD.U32 R6, RZ, RZ, UR6 ;  /* 0x00000006ff067e24 */ /* 0x000fe2000f8e00ff */
[----:B--2---:R-:W-:Y:S01]  /*61e0*/  MOV R11, UR5 ;  /* 0x00000005000b7c02 */ /* 0x004fe20008000f00 */
[----:B------:R-:W-:Y:S02]  /*61f0*/  IMAD.U32 R10, RZ, RZ, UR4 ;  /* 0x00000004ff0a7e24 */ /* 0x000fe4000f8e00ff */
[----:B------:R-:W-:Y:S07]  /*6200*/  LEPC R20, `(.L_x_118) ;  /* 0x000000001014794e */ /* 0x000fee0000000000 */
[----:B---3-5:R-:W-:Y:S05]  /*6210*/  CALL.ABS.NOINC R14 ;  /* 0x000000000e007343 */ /* 0x028fea0003c00000 */
.L_x_118:
[----:B------:R-:W1:Y:S01]  /*6220*/  LDCU.64 UR8, c[0x4][0x80] ;  /* 0x01001000ff0877ac */ /* 0x000e620008000a00 */
[----:B------:R-:W2:Y:S01]  /*6230*/  LDC.64 R2, c[0x4][R2] ;  /* 0x0100000002027b82 */ /* 0x000ea20000000a00 */
[----:B------:R-:W-:Y:S02]  /*6240*/  HFMA2 R12, -RZ, RZ, 0, 5.9604644775390625e-08 ;  /* 0x00000001ff0c7431 */ /* 0x000fe400000001ff */
[----:B------:R-:W-:Y:S02]  /*6250*/  IMAD.MOV.U32 R8, RZ, RZ, 0x70 ;  /* 0x00000070ff087424 */ /* 0x000fe400078e00ff */
[----:B------:R-:W-:Y:S01]  /*6260*/  IMAD.MOV.U32 R13, RZ, RZ, RZ ;  /* 0x000000ffff0d7224 */ /* 0x000fe200078e00ff */
[----:B------:R-:W3:Y:S01]  /*6270*/  LDCU.64 UR6, c[0x4][0x88] ;  /* 0x01001100ff0677ac */ /* 0x000ee20008000a00 */
[----:B------:R-:W4:Y:S01]  /*6280*/  LDCU.64 UR4, c[0x4][0x8] ;  /* 0x01000100ff0477ac */ /* 0x000f220008000a00 */
[----:B-1----:R-:W-:Y:S02]  /*6290*/  MOV R4, UR8 ;  /* 0x0000000800047c02 */ /* 0x002fe40008000f00 */
[----:B------:R-:W-:Y:S02]  /*62a0*/  MOV R5, UR9 ;  /* 0x0000000900057c02 */ /* 0x000fe40008000f00 */
[----:B---3--:R-:W-:Y:S01]  /*62b0*/  MOV R7, UR7 ;  /* 0x0000000700077c02 */ /* 0x008fe20008000f00 */
[----:B------:R-:W-:Y:S01]  /*62c0*/  IMAD.U32 R6, RZ, RZ, UR6 ;  /* 0x00000006ff067e24 */ /* 0x000fe2000f8e00ff */
[----:B----4-:R-:W-:Y:S01]  /*62d0*/  MOV R11, UR5 ;  /* 0x00000005000b7c02 */ /* 0x010fe20008000f00 */
[----:B------:R-:W-:Y:S02]  /*62e0*/  IMAD.U32 R10, RZ, RZ, UR4 ;  /* 0x00000004ff0a7e24 */ /* 0x000fe4000f8e00ff */
[----:B------:R-:W-:Y:S07]  /*62f0*/  LEPC R20, `(.L_x_117) ;  /* 0x000000001014794e */ /* 0x000fee0000000000 */
[----:B--2---:R-:W-:Y:S05]  /*6300*/  CALL.ABS.NOINC R2 ;  /* 0x0000000002007343 */ /* 0x004fea0003c00000 */
.L_x_117:
[----:B------:R-:W-:Y:S05]  /*6310*/  BSYNC.RECONVERGENT B6 ;  /* 0x0000000000067941 */ /* 0x000fea0003800200 */
.L_x_116:
[----:B------:R-:W-:Y:S01]  /*6320*/  ISETP.NE.U32.AND P4, PT, R86, RZ, PT ;  /* 0x000000ff5600720c */ /* 0x000fe20003f85070 */
[----:B------:R-:W-:Y:S01]  /*6330*/  UISETP.NE.AND UP2, UPT, UR50, URZ, UPT ;  /* 0x000000ff3200728c */ /* 0x000fe2000bf45270 */
[----:B------:R-:W-:Y:S01]  /*6340*/  ISETP.NE.U32.AND P2, PT, RZ, UR38, PT ;  /* 0x00000026ff007c0c */ /* 0x000fe2000bf45070 */
[----:B------:R-:W-:Y:S01]  /*6350*/  UISETP.NE.U32.AND UP1, UPT, UR44, URZ, UPT ;  /* 0x000000ff2c00728c */ /* 0x000fe2000bf25070 */
[----:B------:R-:W-:Y:S01]  /*6360*/  ISETP.NE.AND.EX P4, PT, R87, RZ, PT, P4 ;  /* 0x000000ff5700720c */ /* 0x000fe20003f85340 */
[----:B------:R-:W-:Y:S01]  /*6370*/  UPLOP3.LUT UP0, UPT, UPT, UPT, UPT, 0x40, 0x4 ;  /* 0x000000000004789c */ /* 0x000fe20003f0e870 */
[----:B------:R-:W-:Y:S01]  /*6380*/  ISETP.NE.AND.EX P2, PT, RZ, UR39, PT, P2 ;  /* 0x00000027ff007c0c */ /* 0x000fe2000bf45320 */
[----:B------:R-:W-:Y:S01]  /*6390*/  UISETP.NE.AND.EX UP1, UPT, UR45, URZ, UPT, UP1 ;  /* 0x000000ff2d00728c */ /* 0x000fe2000bf25310 */
[----:B------:R-:W-:Y:S04]  /*63a0*/  PLOP3.LUT P1, PT, PT, PT, UP2, 0x80, 0x8 ;  /* 0x000000000008781c */ /* 0x000fe80003f2f028 */
[----:B------:R-:W-:Y:S06]  /*63b0*/  @UP2 UPLOP3.LUT UP0, UPT, UPT, UPT, UP1, 0x80, 0x8 ;  /* 0x000000000008289c */ /* 0x000fec0003f0f010 */
[----:B------:R-:W-:Y:S01]  /*63c0*/  PLOP3.LUT P0, PT, PT, PT, UP0, 0x80, 0x8 ;  /* 0x000000000008781c */ /* 0x000fe20003f0f008 */
[----:B------:R-:W-:Y:S01]  /*63d0*/  @!UPT UIADD3 URZ, UPT, UPT, URZ, URZ, URZ ;  /* 0x000000fffffff290 */ /* 0x000fe2000fffe0ff */
[----:B------:R-:W-:Y:S11]  /*63e0*/  BRA.U !UP1, `(.L_x_119) ;  /* 0x0000000109387547 */ /* 0x000ff6000b800000 */
[----:B------:R-:W-:Y:S01]  /*63f0*/  UISETP.NE.U32.AND UP0, UPT, UR38, URZ, UPT ;  /* 0x000000ff2600728c */ /* 0x000fe2000bf05070 */
[----:B------:R-:W-:Y:S02]  /*6400*/  HFMA2 R0, -RZ, RZ, 0, 5.9604644775390625e-08 ;  /* 0x00000001ff007431 */ /* 0x000fe400000001ff */
[----:B------:R-:W-:Y:S01]  /*6410*/  IMAD.MOV.U32 R92, RZ, RZ, 0x1 ;  /* 0x00000001ff5c7424 */ /* 0x000fe200078e00ff */
[----:B------:R-:W-:Y:S06]  /*6420*/  UISETP.NE.AND.EX UP0, UPT, UR39, URZ, UPT, UP0 ;  /* 0x000000ff2700728c */ /* 0x000fec000bf05300 */
[----:B------:R-:W-:Y:S05]  /*6430*/  PLOP3.LUT P3, PT, PT, PT, UP0, 0x80, 0x8 ;  /* 0x000000000008781c */ /* 0x000fea0003f6f008 */
[----:B------:R-:W1:Y:S01]  /*6440*/  @UP0 LDCU.64 UR6, c[0x0][0x888] ;  /* 0x00011100ff0607ac */ /* 0x000e620008000a00 */
[----:B------:R-:W-:Y:S07]  /*6450*/  @UP0 UIMAD UR4, UR36, UR44, URZ ;  /* 0x0000002c240402a4 */ /* 0x000fee000f8e02ff */
[----:B------:R-:W-:Y:S01]  /*6460*/  @!P3 PRMT R92, R0, 0x7610, R92 ;  /* 0x00007610005cb816 */ /* 0x000fe2000000005c */
[----:B-1----:R-:W-:Y:S03]  /*6470*/  @UP0 UIMAD.WIDE UR6, UR4, 0x4, UR6 ;  /* 0x00000004040608a5 */ /* 0x002fe6000f8e0206 */
[----:B------:R-:W1:Y:S03]  /*6480*/  @!UP0 LDCU UR4, c[0x0][0x880] ;  /* 0x00011000ff0487ac */ /* 0x000e660008000800 */
[----:B------:R-:W-:Y:S01]  /*6490*/  IMAD.U32 R2, RZ, RZ, UR6 ;  /* 0x00000006ff027e24 */ /* 0x000fe2000f8e00ff */
[----:B------:R-:W-:Y:S05]  /*64a0*/  MOV R3, UR7 ;  /* 0x0000000700037c02 */ /* 0x000fea0008000f00 */
[----:B-----5:R2:W5:Y:S02]  /*64b0*/  @P3 LDG.E R49, desc[UR46][R2.64] ;  /* 0x0000002e02313981 */ /* 0x020564000c1e1900 */
[----:B-12---:R-:W-:Y:S02]  /*64c0*/  @!P3 IMAD.U32 R49, RZ, RZ, UR4 ;  /* 0x00000004ff31be24 */ /* 0x006fe4000f8e00ff */
.L_x_119:
[----:B------:R-:W-:Y:S05]  /*64d0*/  @!P4 BRA `(.L_x_120) ;  /* 0x000000000020c947 */ /* 0x000fea0003800000 */
[----:B------:R-:W-:Y:S04]  /*64e0*/  ISETP.NE.U32.AND P3, PT, R84, RZ, PT ;  /* 0x000000ff5400720c */ /* 0x000fe80003f65070 */
[----:B------:R-:W-:Y:S11]  /*64f0*/  ISETP.NE.AND.EX P3, PT, R85, RZ, PT, P3 ;  /* 0x000000ff5500720c */ /* 0x000ff60003f65330 */
[----:B------:R-:W-:Y:S02]  /*6500*/  @!UPT UIADD3 URZ, UPT, UPT, URZ, URZ, URZ ;  /* 0x000000fffffff290 */ /* 0x000fe4000fffe0ff */
[----:B------:R-:W1:Y:S01]  /*6510*/  @P3 LDC.64 R2, c[0x0][0x8a8] ;  /* 0x00022a00ff023b82 */ /* 0x000e620000000a00 */
[----:B------:R-:W-:Y:S04]  /*6520*/  @P3 IMAD R0, R86, UR36, RZ ;  /* 0x0000002456003c24 */ /* 0x000fe8000f8e02ff */
[----:B-1----:R-:W-:Y:S05]  /*6530*/  @P3 IMAD.WIDE R2, R0, 0x4, R2 ;  /* 0x0000000400023825 */ /* 0x002fea00078e0202 */
[----:B-----5:R1:W5:Y:S02]  /*6540*/  @P3 LDG.E R47, desc[UR46][R2.64] ;  /* 0x0000002e022f3981 */ /* 0x020364000c1e1900 */
[----:B-1----:R-:W2:Y:S02]  /*6550*/  @!P3 LDC R47, c[0x0][0x8a0] ;  /* 0x00022800ff2fbb82 */ /* 0x002ea40000000800 */
.L_x_120:
[----:B-----5:R-:W-:Y:S01]  /*6560*/  FSETP.NEU.AND P3, PT, R49, RZ, PT ;  /* 0x000000ff3100720b */ /* 0x020fe20003f6d000 */
[----:B------:R-:W-:Y:S01]  /*6570*/  BSSY B1, `(.L_x_121) ;  /* 0x0000039000017945 */ /* 0x000fe20003800000 */
[----:B------:R-:W-:Y:S01]  /*6580*/  SEL R3, RZ, 0xffffffff, P2 ;  /* 0xffffffffff037807 */ /* 0x000fe20001000000 */
[----:B------:R-:W-:Y:S01]  /*6590*/  IMAD.MOV.U32 R61, RZ, RZ, 0x1 ;  /* 0x00000001ff3d7424 */ /* 0x000fe200078e00ff */
[----:B------:R-:W-:Y:S01]  /*65a0*/  @P1 LOP3.LUT P2, RZ, R92, 0xff, RZ, 0xc0, !PT ;  /* 0x000000ff5cff1812 */ /* 0x000fe2000784c0ff */
[----:B------:R-:W-:Y:S01]  /*65b0*/  IMAD R48, R45, 0x80, R46 ;  /* 0x000000802d307824 */ /* 0x000fe200078e022e */
[----:B------:R-:W-:Y:S01]  /*65c0*/  @P1 SEL R0, RZ, 0xffffffff, P3 ;  /* 0xffffffffff001807 */ /* 0x000fe20001800000 */
[----:B------:R-:W-:Y:S01]  /*65d0*/  IMAD R110, R105, -0x10, R103 ;  /* 0xfffffff0696e7824 */ /* 0x000fe200078e0267 */
[----:B------:R-:W-:Y:S01]  /*65e0*/  LOP3.LUT R101, R101, 0x1, RZ, 0x3c, !PT ;  /* 0x0000000165657812 */ /* 0x000fe200078e3cff */
[----:B------:R-:W-:Y:S01]  /*65f0*/  IMAD.MOV.U32 R60, RZ, RZ, RZ ;  /* 0x000000ffff3c7224 */ /* 0x000fe200078e00ff */
[----:B------:R-:W-:Y:S02]  /*6600*/  @P0 SEL R0, R3, R0, !P2 ;  /* 0x0000000003000207 */ /* 0x000fe40005000000 */
[----:B------:R-:W-:Y:S02]  /*6610*/  CS2R R82, SRZ ;  /* 0x0000000000527805 */ /* 0x000fe4000001ff00 */
[----:B------:R-:W-:Y:S02]  /*6620*/  LEA R112, R45, UR48, 0x3 ;  /* 0x000000302d707c11 */ /* 0x000fe4000f8e18ff */
[----:B------:R-:W-:Y:S02]  /*6630*/  CS2R R80, SRZ ;  /* 0x0000000000507805 */ /* 0x000fe4000001ff00 */
[----:B------:R-:W-:Y:S02]  /*6640*/  @P1 LOP3.LUT R0, R0, 0x1, RZ, 0xc0, !PT ;  /* 0x0000000100001812 */ /* 0x000fe400078ec0ff */
[----:B------:R-:W-:Y:S02]  /*6650*/  CS2R R74, SRZ ;  /* 0x00000000004a7805 */ /* 0x000fe4000001ff00 */
[----:B------:R-:W-:Y:S02]  /*6660*/  PLOP3.LUT P2, PT, PT, PT, UP1, 0x80, 0x8 ;  /* 0x000000000008781c */ /* 0x000fe40003f4f018 */
[----:B------:R-:W-:Y:S02]  /*6670*/  CS2R R72, SRZ ;  /* 0x0000000000487805 */ /* 0x000fe4000001ff00 */
[----:B------:R-:W-:Y:S02]  /*6680*/  ISETP.NE.U32.OR P5, PT, R0, 0x1, !P1 ;  /* 0x000000010000780c */ /* 0x000fe40004fa5470 */
[----:B------:R-:W-:Y:S02]  /*6690*/  CS2R R66, SRZ ;  /* 0x0000000000427805 */ /* 0x000fe4000001ff00 */
[----:B------:R-:W-:Y:S02]  /*66a0*/  LOP3.LUT P4, R108, R92, 0xff, RZ, 0xc0, !PT ;  /* 0x000000ff5c6c7812 */ /* 0x000fe4000788c0ff */
[----:B------:R-:W-:Y:S02]  /*66b0*/  CS2R R64, SRZ ;  /* 0x0000000000407805 */ /* 0x000fe4000001ff00 */
[----:B------:R-:W-:Y:S02]  /*66c0*/  SEL R2, RZ, 0xffffffff, P3 ;  /* 0xffffffffff027807 */ /* 0x000fe40001800000 */
[----:B------:R-:W-:Y:S02]  /*66d0*/  CS2R R58, SRZ ;  /* 0x00000000003a7805 */ /* 0x000fe4000001ff00 */
[----:B------:R-:W-:Y:S02]  /*66e0*/  P2R R111, PR, RZ, 0x20 ;  /* 0x00000020ff6f7803 */ /* 0x000fe40000000000 */
[----:B------:R-:W-:Y:S02]  /*66f0*/  CS2R R56, SRZ ;  /* 0x0000000000387805 */ /* 0x000fe4000001ff00 */
[----:B------:R-:W-:Y:S02]  /*6700*/  @P2 SEL R2, R3, R2, !P4 ;  /* 0x0000000203022207 */ /* 0x000fe40006000000 */
[----:B------:R-:W-:Y:S02]  /*6710*/  @P5 SHF.L.U32 R0, R101, 0x1f, RZ ;  /* 0x0000001f65005819 */ /* 0x000fe400000006ff */
[----:B------:R-:W-:Y:S02]  /*6720*/  LOP3.LUT R2, R2, 0x1, RZ, 0xc0, !PT ;  /* 0x0000000102027812 */ /* 0x000fe400078ec0ff */
[----:B------:R1:W3:Y:S02]  /*6730*/  @P5 SYNCS.PHASECHK.TRANS64.TRYWAIT P1, [UR48+0x100], R0 ;  /* 0x00010000ff0055a7 */ /* 0x0002e40008021130 */
[----:B------:R-:W-:Y:S04]  /*6740*/  ISETP.NE.U32.AND P2, PT, R2, 0x1, PT ;  /* 0x000000010200780c */ /* 0x000fe80003f45070 */
[----:B------:R-:W-:Y:S02]  /*6750*/  P2R R62, PR, RZ, 0x4 ;  /* 0x00000004ff3e7803 */ /* 0x000fe40000000000 */
[----:B-1----:R-:W-:Y:S04]  /*6760*/  SHF.L.U32 R0, R100, 0x1f, RZ ;  /* 0x0000001f64007819 */ /* 0x002fe800000006ff */
[----:B------:R1:W4:Y:S01]  /*6770*/  SYNCS.PHASECHK.TRANS64.TRYWAIT P0, [R112+URZ+0x170], R0 ;  /* 0x00017000700075a7 */ /* 0x00032200080011ff */
[----:B---3--:R-:W-:Y:S01]  /*6780*/  @P5 SEL R61, RZ, 0x1, !P1 ;  /* 0x00000001ff3d5807 */ /* 0x008fe20004800000 */
[----:B-1----:R-:W-:Y:S06]  /*6790*/  @!P5 BRA `(.L_x_122) ;  /* 0x000000000058d947 */ /* 0x002fec0003800000 */
[----:B------:R-:W-:Y:S01]  /*67a0*/  IMAD.MOV.U32 R83, RZ, RZ, RZ ;  /* 0x000000ffff537224 */ /* 0x000fe200078e00ff */
[----:B------:R-:W-:Y:S01]  /*67b0*/  ISETP.NE.AND P1, PT, R61, RZ, PT ;  /* 0x000000ff3d00720c */ /* 0x000fe20003f25270 */
[----:B------:R-:W-:Y:S01]  /*67c0*/  BSSY B0, `(.L_x_123) ;  /* 0x000000c000007945 */ /* 0x000fe20003800000 */
[----:B------:R-:W-:Y:S02]  /*67d0*/  CS2R R58, SRZ ;  /* 0x00000000003a7805 */ /* 0x000fe4000001ff00 */
[----:B------:R-:W-:Y:S02]  /*67e0*/  CS2R R56, SRZ ;  /* 0x0000000000387805 */ /* 0x000fe4000001ff00 */
[----:B------:R-:W-:Y:S02]  /*67f0*/  CS2R R66, SRZ ;  /* 0x0000000000427805 */ /* 0x000fe4000001ff00 */
[----:B------:R-:W-:Y:S02]  /*6800*/  CS2R R64, SRZ ;  /* 0x0000000000407805 */ /* 0x000fe4000001ff00 */
[----:B------:R-:W-:Y:S02]  /*6810*/  CS2R R74, SRZ ;  /* 0x00000000004a7805 */ /* 0x000fe4000001ff00 */
[----:B------:R-:W-:Y:S02]  /*6820*/  CS2R R72, SRZ ;  /* 0x0000000000487805 */ /* 0x000fe4000001ff00 */
[----:B------:R-:W-:Y:S01]  /*6830*/  CS2R R80, SRZ ;  /* 0x0000000000507805 */ /* 0x000fe2000001ff00 */
[----:B------:R-:W-:Y:S06]  /*6840*/  @P1 BRA `(.L_x_124) ;  /* 0x00000000000c1947 */ /* 0x000fec0003800000 */
[----:B------:R-:W-:Y:S04]  /*6850*/  SHF.L.U32 R3, R101, 0x1f, RZ ;  /* 0x0000001f65037819 */ /* 0x000fe800000006ff */
[----:B------:R-:W1:Y:S02]  /*6860*/  SYNCS.PHASECHK.TRANS64.TRYWAIT P1, [UR48+0x100], R3 ;  /* 0x00010003ff0075a7 */ /* 0x000e640008021130 */
[----:B-1----:R-:W-:Y:S05]  /*6870*/  @!P1 BRA `(.L_x_125) ;  /* 0x0000004000d09947 */ /* 0x002fea0003800000 */
.L_x_124:
[----:B------:R-:W-:Y:S05]  /*6880*/  BSYNC B0 ;  /* 0x0000000000007941 */ /* 0x000fea0003800000 */
.L_x_123:
[----:B------:R-:W-:Y:S01]  /*6890*/  ISETP.NE.AND P1, PT, R62, RZ, PT ;  /* 0x000000ff3e00720c */ /* 0x000fe20003f25270 */
[----:B------:R-:W-:Y:S11]  /*68a0*/  HFMA2 R60, -RZ, RZ, 0, 5.9604644775390625e-08 ;  /* 0x00000001ff3c7431 */ /* 0x000ff600000001ff */
[----:B------:R-:W-:Y:S01]  /*68b0*/  @!UPT UIADD3 URZ, UPT, UPT, URZ, URZ, URZ ;  /* 0x000000fffffff290 */ /* 0x000fe2000fffe0ff */
[----:B------:R3:W1:Y:S04]  /*68c0*/  @P1 LDS.128 R56, [R104] ;  /* 0x0000000068381984 */ /* 0x0006680000000c00 */
[----:B------:R3:W1:Y:S04]  /*68d0*/  @P1 LDS.128 R64, [R103+0x10] ;  /* 0x0000100067401984 */ /* 0x0006680000000c00 */
[----:B------:R3:W1:Y:S04]  /*68e0*/  @P1 LDS.128 R72, [R102+0x20] ;  /* 0x0000200066481984 */ /* 0x0006680000000c00 */
[----:B------:R3:W1:Y:S02]  /*68f0*/  @P1 LDS.128 R80, [R110+0x30] ;  /* 0x000030006e501984 */ /* 0x0006640000000c00 */
.L_x_122:
[----:B------:R-:W-:Y:S05]  /*6900*/  BSYNC B1 ;  /* 0x0000000000017941 */ /* 0x000fea0003800000 */
.L_x_121:
[----:B-1----:R-:W-:Y:S04]  /*6910*/  SHF.R.U32.HI R2, RZ, 0x15, R48 ;  /* 0x00000015ff027819 */ /* 0x002fe80000011630 */
[----:B------:R-:W-:Y:S01]  /*6920*/  LOP3.LUT P1, RZ, R2, 0x3, R96, 0x48, !PT ;  /* 0x0000000302ff7812 */ /* 0x000fe20007824860 */
[----:B------:R-:W-:Y:S01]  /*6930*/  @!UPT UIADD3 URZ, UPT, UPT, URZ, URZ, URZ ;  /* 0x000000fffffff290 */ /* 0x000fe2000fffe0ff */
[----:B----4-:R-:W-:Y:S11]  /*6940*/  @P0 BRA `(.L_x_126) ;  /* 0x0000000000080947 */ /* 0x010ff60003800000 */
[----:B------:R-:W1:Y:S02]  /*6950*/  SYNCS.PHASECHK.TRANS64.TRYWAIT P0, [R112+URZ+0x170], R0 ;  /* 0x00017000700075a7 */ /* 0x000e6400080011ff */
[----:B-1----:R-:W-:Y:S05]  /*6960*/  @!P0 BRA `(.L_x_127) ;  /* 0x0000004000ac8947 */ /* 0x002fea0003800000 */
.L_x_126:
[----:B------:R-:W-:Y:S05]  /*6970*/  @!P1 BRA `(.L_x_128) ;  /* 0x0000000000409947 */ /* 0x000fea0003800000 */
[----:B------:R-:W4:Y:S01]  /*6980*/  LDCU.64 UR8, c[0x4][0x70] ;  /* 0x01000e00ff0877ac */ /* 0x000f220008000a00 */
[----:B------:R-:W-:Y:S01]  /*6990*/  MOV R3, 0x0 ;  /* 0x0000000000037802 */ /* 0x000fe20000000f00 */
[----:B------:R-:W-:Y:S02]  /*69a0*/  HFMA2 R12, -RZ, RZ, 0, 5.9604644775390625e-08 ;  /* 0x00000001ff0c7431 */ /* 0x000fe400000001ff */
[----:B------:R-:W-:Y:S02]  /*69b0*/  IMAD.MOV.U32 R8, RZ, RZ, 0x192 ;  /* 0x00000192ff087424 */ /* 0x000fe400078e00ff */
[----:B------:R-:W-:Y:S01]  /*69c0*/  IMAD.MOV.U32 R13, RZ, RZ, RZ ;  /* 0x000000ffff0d7224 */ /* 0x000fe200078e00ff */
[----:B------:R-:W5:Y:S01]  /*69d0*/  LDCU.64 UR6, c[0x4][0x78] ;  /* 0x01000f00ff0677ac */ /* 0x000f620008000a00 */
[----:B------:R-:W1:Y:S01]  /*69e0*/  LDC.64 R2, c[0x4][R3] ;  /* 0x0100000003027b82 */ /* 0x000e620000000a00 */
[----:B------:R-:W2:Y:S01]  /*69f0*/  LDCU.64 UR4, c[0x4][0x10] ;  /* 0x01000200ff0477ac */ /* 0x000ea20008000a00 */
[----:B----4-:R-:W-:Y:S01]  /*6a00*/  MOV R5, UR9 ;  /* 0x0000000900057c02 */ /* 0x010fe20008000f00 */
[----:B------:R-:W-:Y:S01]  /*6a10*/  IMAD.U32 R4, RZ, RZ, UR8 ;  /* 0x00000008ff047e24 */ /* 0x000fe2000f8e00ff */
[----:B-----5:R-:W-:Y:S01]  /*6a20*/  MOV R7, UR7 ;  /* 0x0000000700077c02 */ /* 0x020fe20008000f00 */
[----:B------:R-:W-:Y:S01]  /*6a30*/  IMAD.U32 R6, RZ, RZ, UR6 ;  /* 0x00000006ff067e24 */ /* 0x000fe2000f8e00ff */
[----:B--2---:R-:W-:Y:S01]  /*6a40*/  MOV R11, UR5 ;  /* 0x00000005000b7c02 */ /* 0x004fe20008000f00 */
[----:B------:R-:W-:Y:S02]  /*6a50*/  IMAD.U32 R10, RZ, RZ, UR4 ;  /* 0x00000004ff0a7e24 */ /* 0x000fe4000f8e00ff */
[----:B------:R-:W-:Y:S07]  /*6a60*/  LEPC R20, `(.L_x_128) ;  /* 0x000000001014794e */ /* 0x000fee0000000000 */
[----:B-1-3--:R-:W-:Y:S05]  /*6a70*/  CALL.ABS.NOINC R2 ;  /* 0x0000000002007343 */ /* 0x00afea0003c00000 */
.L_x_128:
[----:B------:R-:W-:Y:S05]  /*6a80*/  WARPSYNC.ALL ;  /* 0x0000000000007948 */ /* 0x000fea0003800000 */
[----:B------:R-:W-:Y:S01]  /*6a90*/  R2UR UR4, R48 ;  /* 0x00000000300472ca */ /* 0x000fe200000e0000 */
[--C-:B------:R-:W-:Y:S01]  /*6aa0*/  HADD2.F32 R50, -RZ, R56.reuse.H0_H0 ;  /* 0x20000038ff327230 */ /* 0x100fe20000004100 */
[----:B------:R-:W-:Y:S01]  /*6ab0*/  ISETP.NE.AND P0, PT, R106, RZ, PT ;  /* 0x000000ff6a00720c */ /* 0x000fe20003f05270 */
[----:B------:R-:W-:Y:S01]  /*6ac0*/  HADD2.F32 R51, -RZ, R56.H1_H1 ;  /* 0x30000038ff337230 */ /* 0x000fe20000004100 */
[----:B------:R-:W-:Y:S01]  /*6ad0*/  BSSY.RECONVERGENT B0, `(.L_x_129) ;  /* 0x0000086000007945 */ /* 0x000fe20003800200 */
[--C-:B------:R-:W-:Y:S08]  /*6ae0*/  HADD2.F32 R52, -RZ, R57.reuse.H0_H0 ;  /* 0x20000039ff347230 */ /* 0x100ff00000004100 */
[----:B------:R-:W1:Y:S02]  /*6af0*/  LDTM.x32 R4, tmem[UR4] ;  /* 0x00000004000479ee */ /* 0x000e6400082c0000 */
[C---:B-12---:R-:W-:Y:S01]  /*6b00*/  FMUL R0, R47.reuse, R4 ;  /* 0x000000042f007220 */ /* 0x046fe20000400000 */
[C---:B------:R-:W-:Y:S01]  /*6b10*/  FMUL R2, R47.reuse, R5 ;  /* 0x000000052f027220 */ /* 0x040fe20000400000 */
[C---:B------:R-:W-:Y:S01]  /*6b20*/  FMUL R4, R47.reuse, R8 ;  /* 0x000000082f047220 */ /* 0x040fe20000400000 */
[----:B------:R-:W-:Y:S01]  /*6b30*/  FMUL R3, R47, R6 ;  /* 0x000000062f037220 */ /* 0x000fe20000400000 */
[C---:B------:R-:W-:Y:S01]  /*6b40*/  FFMA R0, R49.reuse, R50, R0 ;  /* 0x0000003231007223 */ /* 0x040fe20000000000 */
[----:B------:R-:W-:Y:S01]  /*6b50*/  FFMA R2, R49, R51, R2 ;  /* 0x0000003331027223 */ /* 0x000fe20000000002 */
[C---:B------:R-:W-:Y:S01]  /*6b60*/  FMUL R5, R47.reuse, R9 ;  /* 0x000000092f057220 */ /* 0x040fe20000400000 */
        /* <DEDUP_REMOVED lines=16> */
[----:B------:R-:W-:Y:S02]  /*6c70*/  HADD2.F32 R32, -RZ, R57.H1_H1 ;  /* 0x30000039ff207230 */ /* 0x000fe40000004100 */
[C---:B------:R-:W-:Y:S01]  /*6c80*/  FMUL R26, R47.reuse, R30 ;  /* 0x0000001e2f1a7220 */ /* 0x040fe20000400000 */
[----:B------:R-:W-:Y:S01]  /*6c90*/  FMUL R29, R47, R33 ;  /* 0x000000212f1d7220 */ /* 0x000fe20000400000 */
[--C-:B------:R-:W-:Y:S02]  /*6ca0*/  HADD2.F32 R33, -RZ, R58.reuse.H0_H0 ;  /* 0x2000003aff217230 */ /* 0x100fe40000004100 */
[----:B------:R-:W-:Y:S01]  /*6cb0*/  FFMA R3, R49, R52, R3 ;  /* 0x0000003431037223 */ /* 0x000fe20000000003 */
[C---:B------:R-:W-:Y:S01]  /*6cc0*/  FMUL R7, R47.reuse, R7 ;  /* 0x000000072f077220 */ /* 0x040fe20000400000 */
[----:B------:R-:W-:Y:S01]  /*6cd0*/  FMUL R30, R47, R34 ;  /* 0x000000222f1e7220 */ /* 0x000fe20000400000 */
[----:B------:R-:W-:Y:S01]  /*6ce0*/  HADD2.F32 R34, -RZ, R58.H1_H1 ;  /* 0x3000003aff227230 */ /* 0x000fe20000004100 */
[----:B------:R-:W-:Y:S01]  /*6cf0*/  F2FP.F16.F32.PACK_AB R52, R2, R0 ;  /* 0x000000000234723e */ /* 0x000fe200000000ff */
[--C-:B------:R-:W-:Y:S02]  /*6d00*/  HADD2.F32 R0, -RZ, R59.reuse.H0_H0 ;  /* 0x2000003bff007230 */ /* 0x100fe40000004100 */
[C---:B------:R-:W-:Y:S01]  /*6d10*/  FFMA R7, R49.reuse, R32, R7 ;  /* 0x0000002031077223 */ /* 0x040fe20000000007 */
[----:B------:R-:W-:Y:S02]  /*6d20*/  HADD2.F32 R2, -RZ, R59.H1_H1 ;  /* 0x3000003bff027230 */ /* 0x000fe40000004100 */
[C---:B------:R-:W-:Y:S01]  /*6d30*/  FFMA R4, R49.reuse, R33, R4 ;  /* 0x0000002131047223 */ /* 0x040fe20000000004 */
[C---:B------:R-:W-:Y:S01]  /*6d40*/  FFMA R5, R49.reuse, R34, R5 ;  /* 0x0000002231057223 */ /* 0x040fe20000000005 */
[----:B------:R-:W-:Y:S01]  /*6d50*/  FFMA R6, R49, R0, R6 ;  /* 0x0000000031067223 */ /* 0x000fe20000000006 */
[--C-:B------:R-:W-:Y:S02]  /*6d60*/  HADD2.F32 R0, -RZ, R64.reuse.H0_H0 ;  /* 0x20000040ff007230 */ /* 0x100fe40000004100 */
[----:B------:R-:W-:Y:S01]  /*6d70*/  FMUL R11, R47, R11 ;  /* 0x0000000b2f0b7220 */ /* 0x000fe20000400000 */
[----:B------:R-:W-:Y:S01]  /*6d80*/  F2FP.F16.F32.PACK_AB R53, R7, R3 ;  /* 0x000000030735723e */ /* 0x000fe200000000ff */
[--C-:B------:R-:W-:Y:S02]  /*6d90*/  HADD2.F32 R3, -RZ, R65.reuse.H0_H0 ;  /* 0x20000041ff037230 */ /* 0x100fe40000004100 */
[----:B------:R-:W-:Y:S01]  /*6da0*/  FMUL R15, R47, R15 ;  /* 0x0000000f2f0f7220 */ /* 0x000fe20000400000 */
[C---:B------:R-:W-:Y:S01]  /*6db0*/  FFMA R11, R49.reuse, R2, R11 ;  /* 0x00000002310b7223 */ /* 0x040fe2000000000b */
[----:B------:R-:W-:Y:S02]  /*6dc0*/  HADD2.F32 R2, -RZ, R64.H1_H1 ;  /* 0x30000040ff027230 */ /* 0x000fe40000004100 */
[----:B------:R-:W-:Y:S01]  /*6dd0*/  FFMA R8, R49, R0, R8 ;  /* 0x0000000031087223 */ /* 0x000fe20000000008 */
[----:B------:R-:W-:Y:S02]  /*6de0*/  HADD2.F32 R0, -RZ, R65.H1_H1 ;  /* 0x30000041ff007230 */ /* 0x000fe40000004100 */
[C---:B------:R-:W-:Y:S01]  /*6df0*/  FMUL R19, R47.reuse, R19 ;  /* 0x000000132f137220 */ /* 0x040fe20000400000 */
[----:B------:R-:W-:Y:S01]  /*6e00*/  FMUL R23, R47, R23 ;  /* 0x000000172f177220 */ /* 0x000fe20000400000 */
[C---:B------:R-:W-:Y:S01]  /*6e10*/  FFMA R9, R49.reuse, R2, R9 ;  /* 0x0000000231097223 */ /* 0x040fe20000000009 */
[C---:B------:R-:W-:Y:S01]  /*6e20*/  FFMA R10, R49.reuse, R3, R10 ;  /* 0x00000003310a7223 */ /* 0x040fe2000000000a */
[----:B------:R-:W-:Y:S01]  /*6e30*/  FFMA R15, R49, R0, R15 ;  /* 0x00000000310f7223 */ /* 0x000fe2000000000f */
[--C-:B------:R-:W-:Y:S02]  /*6e40*/  HADD2.F32 R2, -RZ, R66.reuse.H0_H0 ;  /* 0x20000042ff027230 */ /* 0x100fe40000004100 */
[----:B------:R-:W-:Y:S01]  /*6e50*/  FMUL R27, R47, R27 ;  /* 0x0000001b2f1b7220 */ /* 0x000fe20000400000 */
[----:B------:R-:W-:Y:S01]  /*6e60*/  HADD2.F32 R0, -RZ, R66.H1_H1 ;  /* 0x30000042ff007230 */ /* 0x000fe20000004100 */
[----:B------:R-:W-:Y:S01]  /*6e70*/  F2FP.F16.F32.PACK_AB R54, R5, R4 ;  /* 0x000000040536723e */ /* 0x000fe200000000ff */
[--C-:B------:R-:W-:Y:S02]  /*6e80*/  HADD2.F32 R3, -RZ, R67.reuse.H0_H0 ;  /* 0x20000043ff037230 */ /* 0x100fe40000004100 */
[C---:B------:R-:W-:Y:S01]  /*6e90*/  FFMA R12, R49.reuse, R2, R12 ;  /* 0x00000002310c7223 */ /* 0x040fe2000000000c */
[--C-:B------:R-:W-:Y:S02]  /*6ea0*/  HADD2.F32 R2, -RZ, R72.reuse.H0_H0 ;  /* 0x20000048ff027230 */ /* 0x100fe40000004100 */
[C---:B------:R-:W-:Y:S01]  /*6eb0*/  FFMA R13, R49.reuse, R0, R13 ;  /* 0x00000000310d7223 */ /* 0x040fe2000000000d */
[----:B------:R-:W-:Y:S02]  /*6ec0*/  HADD2.F32 R0, -RZ, R67.H1_H1 ;  /* 0x30000043ff007230 */ /* 0x000fe40000004100 */
[----:B------:R-:W-:Y:S01]  /*6ed0*/  FFMA R14, R49, R3, R14 ;  /* 0x00000003310e7223 */ /* 0x000fe2000000000e */
[----:B------:R-:W-:Y:S01]  /*6ee0*/  HADD2.F32 R3, -RZ, R72.H1_H1 ;  /* 0x30000048ff037230 */ /* 0x000fe20000004100 */
[----:B------:R-:W-:Y:S01]  /*6ef0*/  F2FP.F16.F32.PACK_AB R55, R11, R6 ;  /* 0x000000060b37723e */ /* 0x000fe200000000ff */
[----:B------:R-:W-:Y:S01]  /*6f00*/  FMUL R31, R47, R31 ;  /* 0x0000001f2f1f7220 */ /* 0x000fe20000400000 */
[C---:B------:R-:W-:Y:S01]  /*6f10*/  FFMA R19, R49.reuse, R0, R19 ;  /* 0x0000000031137223 */ /* 0x040fe20000000013 */
[--C-:B------:R-:W-:Y:S02]  /*6f20*/  HADD2.F32 R0, -RZ, R73.reuse.H0_H0 ;  /* 0x20000049ff007230 */ /* 0x100fe40000004100 */
[C---:B------:R-:W-:Y:S01]  /*6f30*/  FFMA R16, R49.reuse, R2, R16 ;  /* 0x0000000231107223 */ /* 0x040fe20000000010 */
[----:B------:R1:W-:Y:S01]  /*6f40*/  STS.128 [R104], R52 ;  /* 0x0000003468007388 */ /* 0x0003e20000000c00 */
[C---:B------:R-:W-:Y:S01]  /*6f50*/  FFMA R17, R49.reuse, R3, R17 ;  /* 0x0000000331117223 */ /* 0x040fe20000000011 */
[----:B------:R-:W-:Y:S02]  /*6f60*/  HADD2.F32 R2, -RZ, R73.H1_H1 ;  /* 0x30000049ff027230 */ /* 0x000fe40000004100 */
[----:B------:R-:W-:Y:S01]  /*6f70*/  FFMA R18, R49, R0, R18 ;  /* 0x0000000031127223 */ /* 0x000fe20000000012 */
[--C-:B------:R-:W-:Y:S01]  /*6f80*/  HADD2.F32 R0, -RZ, R74.reuse.H0_H0 ;  /* 0x2000004aff007230 */ /* 0x100fe20000004100 */
[----:B------:R-:W-:Y:S01]  /*6f90*/  F2FP.F16.F32.PACK_AB R8, R9, R8 ;  /* 0x000000080908723e */ /* 0x000fe200000000ff */
[--C-:B------:R-:W-:Y:S02]  /*6fa0*/  HADD2.F32 R3, -RZ, R75.reuse.H0_H0 ;  /* 0x2000004bff037230 */ /* 0x100fe40000004100 */
[C---:B------:R-:W-:Y:S01]  /*6fb0*/  FFMA R23, R49.reuse, R2, R23 ;  /* 0x0000000231177223 */ /* 0x040fe20000000017 */
[----:B------:R-:W-:Y:S02]  /*6fc0*/  HADD2.F32 R2, -RZ, R74.H1_H1 ;  /* 0x3000004aff027230 */ /* 0x000fe40000004100 */
[----:B------:R-:W-:Y:S01]  /*6fd0*/  FFMA R20, R49, R0, R20 ;  /* 0x0000000031147223 */ /* 0x000fe20000000014 */
[----:B------:R-:W-:Y:S01]  /*6fe0*/  HADD2.F32 R0, -RZ, R75.H1_H1 ;  /* 0x3000004bff007230 */ /* 0x000fe20000004100 */
[----:B------:R-:W-:Y:S01]  /*6ff0*/  F2FP.F16.F32.PACK_AB R9, R15, R10 ;  /* 0x0000000a0f09723e */ /* 0x000fe200000000ff */
[----:B------:R-:W-:Y:S02]  /*7000*/  HADD2.F32 R4, -RZ, R83.H0_H0 ;  /* 0x20000053ff047230 */ /* 0x000fe40000004100 */
[C---:B------:R-:W-:Y:S01]  /*7010*/  FFMA R21, R49.reuse, R2, R21 ;  /* 0x0000000231157223 */ /* 0x040fe20000000015 */
[C---:B------:R-:W-:Y:S01]  /*7020*/  FFMA R22, R49.reuse, R3, R22 ;  /* 0x0000000331167223 */ /* 0x040fe20000000016 */
[----:B------:R-:W-:Y:S01]  /*7030*/  FFMA R27, R49, R0, R27 ;  /* 0x00000000311b7223 */ /* 0x000fe2000000001b */
[--C-:B------:R-:W-:Y:S01]  /*7040*/  HADD2.F32 R2, -RZ, R80.reuse.H0_H0 ;  /* 0x20000050ff027230 */ /* 0x100fe20000004100 */
[----:B------:R-:W-:Y:S01]  /*7050*/  F2FP.F16.F32.PACK_AB R10, R13, R12 ;  /* 0x0000000c0d0a723e */ /* 0x000fe200000000ff */
[----:B------:R-:W-:Y:S01]  /*7060*/  HADD2.F32 R0, -RZ, R80.H1_H1 ;  /* 0x30000050ff007230 */ /* 0x000fe20000004100 */
[----:B------:R-:W-:Y:S01]  /*7070*/  F2FP.F16.F32.PACK_AB R11, R19, R14 ;  /* 0x0000000e130b723e */ /* 0x000fe200000000ff */
[--C-:B------:R-:W-:Y:S02]  /*7080*/  HADD2.F32 R3, -RZ, R81.reuse.H0_H0 ;  /* 0x20000051ff037230 */ /* 0x100fe40000004100 */
[C---:B------:R-:W-:Y:S01]  /*7090*/  FFMA R24, R49.reuse, R2, R24 ;  /* 0x0000000231187223 */ /* 0x040fe20000000018 */
[--C-:B------:R-:W-:Y:S02]  /*70a0*/  HADD2.F32 R2, -RZ, R82.reuse.H0_H0 ;  /* 0x20000052ff027230 */ /* 0x100fe40000004100 */
[C---:B------:R-:W-:Y:S01]  /*70b0*/  FFMA R25, R49.reuse, R0, R25 ;  /* 0x0000000031197223 */ /* 0x040fe20000000019 */
[----:B------:R1:W-:Y:S01]  /*70c0*/  STS.128 [R103+0x10], R8 ;  /* 0x0000100867007388 */ /* 0x0003e20000000c00 */
[----:B------:R-:W-:Y:S02]  /*70d0*/  HADD2.F32 R0, -RZ, R81.H1_H1 ;  /* 0x30000051ff007230 */ /* 0x000fe40000004100 */
[----:B------:R-:W-:Y:S01]  /*70e0*/  FFMA R26, R49, R3, R26 ;  /* 0x00000003311a7223 */ /* 0x000fe2000000001a */
[----:B------:R-:W-:Y:S01]  /*70f0*/  HADD2.F32 R3, -RZ, R82.H1_H1 ;  /* 0x30000052ff037230 */ /* 0x000fe20000004100 */
[----:B------:R-:W-:Y:S01]  /*7100*/  F2FP.F16.F32.PACK_AB R16, R17, R16 ;  /* 0x000000101110723e */ /* 0x000fe200000000ff */
[----:B------:R-:W-:Y:S01]  /*7110*/  HADD2.F32 R5, -RZ, R83.H1_H1 ;  /* 0x30000053ff057230 */ /* 0x000fe20000004100 */
[----:B------:R-:W-:Y:S01]  /*7120*/  F2FP.F16.F32.PACK_AB R17, R23, R18 ;  /* 0x000000121711723e */ /* 0x000fe200000000ff */
[----:B------:R-:W-:Y:S01]  /*7130*/  FFMA R31, R49, R0, R31 ;  /* 0x00000000311f7223 */ /* 0x000fe2000000001f */
[----:B------:R-:W-:Y:S01]  /*7140*/  FMUL R35, R47, R35 ;  /* 0x000000232f237220 */ /* 0x000fe20000400000 */
[----:B------:R-:W-:Y:S01]  /*7150*/  F2FP.F16.F32.PACK_AB R18, R21, R20 ;  /* 0x000000141512723e */ /* 0x000fe200000000ff */
[----:B------:R-:W-:Y:S01]  /*7160*/  FFMA R28, R49, R2, R28 ;  /* 0x00000002311c7223 */ /* 0x000fe2000000001c */
[----:B------:R-:W-:Y:S01]  /*7170*/  F2FP.F16.F32.PACK_AB R19, R27, R22 ;  /* 0x000000161b13723e */ /* 0x000fe200000000ff */
[C---:B------:R-:W-:Y:S01]  /*7180*/  FFMA R29, R49.reuse, R3, R29 ;  /* 0x00000003311d7223 */ /* 0x040fe2000000001d */
[C---:B------:R-:W-:Y:S01]  /*7190*/  FFMA R30, R49.reuse, R4, R30 ;  /* 0x00000004311e7223 */ /* 0x040fe2000000001e */
[----:B------:R-:W-:Y:S01]  /*71a0*/  FFMA R35, R49, R5, R35 ;  /* 0x0000000531237223 */ /* 0x000fe20000000023 */
[----:B------:R-:W-:Y:S01]  /*71b0*/  F2FP.F16.F32.PACK_AB R24, R25, R24 ;  /* 0x000000181918723e */ /* 0x000fe200000000ff */
[----:B------:R1:W-:Y:S01]  /*71c0*/  STS.128 [R102+0x20], R16 ;  /* 0x0000201066007388 */ /* 0x0003e20000000c00 */
[----:B------:R-:W-:Y:S02]  /*71d0*/  F2FP.F16.F32.PACK_AB R25, R31, R26 ;  /* 0x0000001a1f19723e */ /* 0x000fe400000000ff */
[----:B------:R-:W-:Y:S02]  /*71e0*/  F2FP.F16.F32.PACK_AB R26, R29, R28 ;  /* 0x0000001c1d1a723e */ /* 0x000fe400000000ff */
[----:B------:R-:W-:Y:S05]  /*71f0*/  F2FP.F16.F32.PACK_AB R27, R35, R30 ;  /* 0x0000001e231b723e */ /* 0x000fea00000000ff */
[----:B------:R1:W-:Y:S01]  /*7200*/  STS.128 [R110+0x30], R24 ;  /* 0x000030186e007388 */ /* 0x0003e20000000c00 */
[----:B------:R-:W-:Y:S01]  /*7210*/  @!PT LDS RZ, [RZ] ;  /* 0x00000000fffff984 */ /* 0x000fe20000000800 */
[----:B------:R-:W-:Y:S01]  /*7220*/  @!PT LDS RZ, [RZ] ;  /* 0x00000000fffff984 */ /* 0x000fe20000000800 */
[----:B------:R-:W-:Y:S01]  /*7230*/  @!PT LDS RZ, [RZ] ;  /* 0x00000000fffff984 */ /* 0x000fe20000000800 */
[----:B------:R-:W-:Y:S01]  /*7240*/  @!PT LDS RZ, [RZ] ;  /* 0x00000000fffff984 */ /* 0x000fe20000000800 */
[----:B------:R2:W-:Y:S07]  /*7250*/  MEMBAR.ALL.CTA ;  /* 0x0000000000007992 */ /* 0x0005ee0000008000 */
[----:B--2---:R-:W2:Y:S02]  /*7260*/  FENCE.VIEW.ASYNC.S ;  /* 0x00000000000073c6 */ /* 0x004ea40000000000 */
[----:B--2---:R-:W-:Y:S06]  /*7270*/  BAR.SYNC.DEFER_BLOCKING 0x1, 0x80 ;  /* 0x0042000000007b1d */ /* 0x004fec0000010000 */
[----:B------:R-:W-:Y:S05]  /*7280*/  @P0 BRA `(.L_x_130) ;  /* 0x0000000000280947 */ /* 0x000fea0003800000 */
[----:B------:R-:W-:Y:S02]  /*7290*/  UIADD3 UR4, UPT, UPT, UR48, 0x400, URZ ;  /* 0x0000040030047890 */ /* 0x000fe4000fffe0ff */
[----:B------:R-:W-:Y:S01]  /*72a0*/  UIADD3 UR6, UP0, UPT, UR52, 0x680, URZ ;  /* 0x0000068034067890 */ /* 0x000fe2000ff1e0ff */
[----:B------:R-:W-:Y:S03]  /*72b0*/  UMOV UR43, UR36 ;  /* 0x00000024002b7c82 */ /* 0x000fe60008000000 */
[----:B------:R-:W-:Y:S01]  /*72c0*/  MOV R97, UR4 ;  /* 0x0000000400617c02 */ /* 0x000fe20008000f00 */
[----:B------:R-:W-:Y:S03]  /*72d0*/  UIADD3.X UR7, UPT, UPT, URZ, UR53, URZ, UP0, !UPT ;  /* 0x00000035ff077290 */ /* 0x000fe600087fe4ff */
[----:B------:R-:W-:Y:S11]  /*72e0*/  R2UR UR40, R97 ;  /* 0x00000000612872ca */ /* 0x000ff600000e0000 */
[----:B------:R-:W-:Y:S02]  /*72f0*/  @!UPT UIADD3 URZ, UPT, UPT, URZ, URZ, URZ ;  /* 0x000000fffffff290 */ /* 0x000fe4000fffe0ff */
[----:B------:R2:W-:Y:S01]  /*7300*/  UTMASTG.3D [UR40], [UR6] ;  /* 0x00000028060073b5 */ /* 0x0005e20008010000 */
[----:B------:R0:W-:Y:S01]  /*7310*/  UTMACMDFLUSH ;  /* 0x00000000000079b7 */ /* 0x0001e20000000000 */
[----:B--2---:R-:W-:Y:S04]  /*7320*/  DEPBAR.LE SB0, 0x1 ;  /* 0x000080400000791a */ /* 0x004fe80000000000 */
.L_x_130:
[----:B------:R-:W-:Y:S05]  /*7330*/  BSYNC.RECONVERGENT B0 ;  /* 0x0000000000007941 */ /* 0x000fea0003800200 */
.L_x_129:
[----:B------:R-:W-:Y:S01]  /*7340*/  BAR.SYNC.DEFER_BLOCKING 0x1, 0x80 ;  /* 0x0042000000007b1d */ /* 0x000fe20000010000 */
[----:B------:R-:W-:Y:S01]  /*7350*/  ISETP.NE.AND P1, PT, R111, RZ, PT ;  /* 0x000000ff6f00720c */ /* 0x000fe20003f25270 */
[----:B------:R-:W-:Y:S01]  /*7360*/  UISETP.NE.AND UP0, UPT, UR49, URZ, UPT ;  /* 0x000000ff3100728c */ /* 0x000fe2000bf05270 */
[----:B------:R-:W-:Y:S11]  /*7370*/  LEA R2, R60, UR48, 0x3 ;  /* 0x000000303c027c11 */ /* 0x000ff6000f8e18ff */
[----:B------:R-:W-:Y:S01]  /*7380*/  @P1 SHF.L.U32 R3, R101, 0x1f, RZ ;  /* 0x0000001f65031819 */ /* 0x000fe200000006ff */
[----:B------:R-:W-:Y:S06]  /*7390*/  BRA.U !UP0, `(.L_x_131) ;  /* 0x0000000108247547 */ /* 0x000fec000b800000 */
[----:B------:R-:W-:Y:S01]  /*73a0*/  IMAD.U32 R4, RZ, RZ, UR51 ;  /* 0x00000033ff047e24 */ /* 0x000fe2000f8e00ff */
[----:B------:R-:W-:Y:S01]  /*73b0*/  MOV R0, UR37 ;  /* 0x0000002500007c02 */ /* 0x000fe20008000f00 */
[----:B------:R-:W-:Y:S03]  /*73c0*/  UIADD3 UR51, UPT, UPT, UR51, 0x1, URZ ;  /* 0x0000000133337890 */ /* 0x000fe6000fffe0ff */
[----:B------:R-:W-:Y:S01]  /*73d0*/  @P1 LEA R4, R4, UR48, 0x3 ;  /* 0x0000003004041c11 */ /* 0x000fe2000f8e18ff */
[----:B------:R-:W-:Y:S04]  /*73e0*/  UISETP.NE.AND UP0, UPT, UR51, 0x4, UPT ;  /* 0x000000043300788c */ /* 0x000fe8000bf05270 */
[----:B------:R-:W-:Y:S01]  /*73f0*/  @P1 VIADD R4, R4, 0x120 ;  /* 0x0000012004041836 */ /* 0x000fe20000000000 */
[----:B------:R-:W-:Y:S04]  /*7400*/  USEL UR51, UR51, URZ, UP0 ;  /* 0x000000ff33337287 */ /* 0x000fe80008000000 */
[----:B------:R-:W-:Y:S04]  /*7410*/  @P1 PRMT R0, R0, 0x654, R4 ;  /* 0x0000065400001816 */ /* 0x000fe80000000004 */
[----:B------:R2:W-:Y:S04]  /*7420*/  @P1 SYNCS.ARRIVE.TRANS64.RED.A1T0 RZ, [R0+URZ], RZ ;  /* 0x000000ff00ff19a7 */ /* 0x0005e800081004ff */
.L_x_131:
[----:B------:R-:W4:Y:S01]  /*7430*/  @P1 SYNCS.PHASECHK.TRANS64.TRYWAIT P0, [R2+URZ+0x100], R3 ;  /* 0x00010003020015a7 */ /* 0x000f2200080011ff */
[----:B------:R-:W-:Y:S01]  /*7440*/  BSSY B1, `(.L_x_132) ;  /* 0x0000016000017945 */ /* 0x000fe20003800000 */
[----:B----4-:R-:W-:Y:S03]  /*7450*/  @P1 SEL R61, RZ, 0x1, !P0 ;  /* 0x00000001ff3d1807 */ /* 0x010fe60004000000 */
[----:B------:R-:W-:Y:S05]  /*7460*/  @!P1 BRA `(.L_x_133) ;  /* 0x00000000004c9947 */ /* 0x000fea0003800000 */
[----:B------:R-:W-:Y:S01]  /*7470*/  ISETP.NE.AND P0, PT, R61, RZ, PT ;  /* 0x000000ff3d00720c */ /* 0x000fe20003f05270 */
[----:B------:R-:W-:Y:S01]  /*7480*/  BSSY B0, `(.L_x_134) ;  /* 0x000000b000007945 */ /* 0x000fe20003800000 */
[----:B------:R-:W-:Y:S11]  /*7490*/  ISETP.NE.AND P1, PT, R62, RZ, PT ;  /* 0x000000ff3e00720c */ /* 0x000ff60003f25270 */
[----:B------:R-:W-:Y:S02]  /*74a0*/  @!UPT UIADD3 URZ, UPT, UPT, URZ, URZ, URZ ;  /* 0x000000fffffff290 */ /* 0x000fe4000fffe0ff */
[C---:B------:R-:W-:Y:S01]  /*74b0*/  @P1 IMAD R6, R60.reuse, 0x2000, R104 ;  /* 0x000020003c061824 */ /* 0x040fe200078e0268 */
[C---:B------:R-:W-:Y:S01]  /*74c0*/  @P1 LEA R4, R60.reuse, R102, 0xd ;  /* 0x000000663c041211 */ /* 0x040fe200078e68ff */
[C---:B------:R-:W-:Y:S02]  /*74d0*/  @P1 IMAD R5, R60.reuse, 0x2000, R103 ;  /* 0x000020003c051824 */ /* 0x040fe400078e0267 */
[----:B------:R-:W-:Y:S01]  /*74e0*/  @P1 IMAD R3, R60, 0x2000, R110 ;  /* 0x000020003c031824 */ /* 0x000fe200078e026e */
[----:B------:R-:W-:Y:S06]  /*74f0*/  @P0 BRA `(.L_x_135) ;  /* 0x00000000000c0947 */ /* 0x000fec0003800000 */
[----:B--2---:R-:W-:Y:S04]  /*7500*/  SHF.L.U32 R0, R101, 0x1f, RZ ;  /* 0x0000001f65007819 */ /* 0x004fe800000006ff */
[----:B------:R-:W2:Y:S02]  /*7510*/  SYNCS.PHASECHK.TRANS64.TRYWAIT P0, [R2+URZ+0x100], R0 ;  /* 0x00010000020075a7 */ /* 0x000ea400080011ff */
[----:B--2---:R-:W-:Y:S05]  /*7520*/  @!P0 BRA `(.L_x_136) ;  /* 0x0000003400d08947 */ /* 0x004fea0003800000 */
.L_x_135:
[----:B------:R-:W-:Y:S05]  /*7530*/  BSYNC B0 ;  /* 0x0000000000007941 */ /* 0x000fea0003800000 */
.L_x_134:
[----:B------:R-:W-:Y:S02]  /*7540*/  ISETP.NE.AND P0, PT, R62, RZ, PT ;  /* 0x000000ff3e00720c */ /* 0x000fe40003f05270 */
[----:B------:R-:W-:Y:S11]  /*7550*/  IADD3 R60, PT, PT, R60, 0x1, RZ ;  /* 0x000000013c3c7810 */ /* 0x000ff60007ffe0ff */
[----:B------:R4:W1:Y:S04]  /*7560*/  @P0 LDS.128 R56, [R6] ;  /* 0x0000000006380984 */ /* 0x0008680000000c00 */
[----:B------:R4:W1:Y:S04]  /*7570*/  @P0 LDS.128 R64, [R5+0x10] ;  /* 0x0000100005400984 */ /* 0x0008680000000c00 */
[----:B------:R4:W1:Y:S04]  /*7580*/  @P0 LDS.128 R72, [R4+0x20] ;  /* 0x0000200004480984 */ /* 0x0008680000000c00 */
[----:B------:R4:W1:Y:S02]  /*7590*/  @P0 LDS.128 R80, [R3+0x30] ;  /* 0x0000300003500984 */ /* 0x0008640000000c00 */
.L_x_133:
[----:B------:R-:W-:Y:S05]  /*75a0*/  BSYNC B1 ;  /* 0x0000000000017941 */ /* 0x000fea0003800000 */
.L_x_132:
[----:B--2---:R-:W-:Y:S05]  /*75b0*/  VIADD R0, R48, 0x20 ;  /* 0x0000002030007836 */ /* 0x004fea0000000000 */
[----:B------:R-:W-:Y:S04]  /*75c0*/  SHF.R.U32.HI R0, RZ, 0x15, R0 ;  /* 0x00000015ff007819 */ /* 0x000fe80000011600 */
[----:B------:R-:W-:Y:S11]  /*75d0*/  LOP3.LUT P0, RZ, R0, 0x3, R96, 0x48, !PT ;  /* 0x0000000300ff7812 */ /* 0x000ff60007804860 */
[----:B------:R-:W-:Y:S02]  /*75e0*/  @!UPT UIADD3 URZ, UPT, UPT, URZ, URZ, URZ ;  /* 0x000000fffffff290 */ /* 0x000fe4000fffe0ff */
[----:B------:R-:W-:Y:S05]  /*75f0*/  @!P0 BRA `(.L_x_137) ;  /* 0x0000000000408947 */ /* 0x000fea0003800000 */
[----:B------:R-:W2:Y:S01]  /*7600*/  LDCU.64 UR8, c[0x4][0x70] ;  /* 0x01000e00ff0877ac */ /* 0x000ea20008000a00 */
[----:B----4-:R-:W-:Y:S01]  /*7610*/  MOV R3, 0x0 ;  /* 0x0000000000037802 */ /* 0x010fe20000000f00 */
[----:B------:R-:W-:Y:S02]  /*7620*/  HFMA2 R12, -RZ, RZ, 0, 5.9604644775390625e-08 ;  /* 0x00000001ff0c7431 */ /* 0x000fe400000001ff */
[----:B-1----:R-:W-:Y:S02]  /*7630*/  IMAD.MOV.U32 R8, RZ, RZ, 0x192 ;  /* 0x00000192ff087424 */ /* 0x002fe400078e00ff */
[----:B------:R-:W-:Y:S01]  /*7640*/  IMAD.MOV.U32 R13, RZ, RZ, RZ ;  /* 0x000000ffff0d7224 */ /* 0x000fe200078e00ff */
[----:B------:R-:W1:Y:S01]  /*7650*/  LDCU.64 UR6, c[0x4][0x78] ;  /* 0x01000f00ff0677ac */ /* 0x000e620008000a00 */
[----:B------:R-:W4:Y:S01]  /*7660*/  LDC.64 R2, c[0x4][R3] ;  /* 0x0100000003027b82 */ /* 0x000f220000000a00 */
[----:B------:R-:W5:Y:S01]  /*7670*/  LDCU.64 UR4, c[0x4][0x10] ;  /* 0x01000200ff0477ac */ /* 0x000f620008000a00 */
[----:B--2---:R-:W-:Y:S01]  /*7680*/  MOV R5, UR9 ;  /* 0x0000000900057c02 */ /* 0x004fe20008000f00 */
[----:B------:R-:W-:Y:S01]  /*7690*/  IMAD.U32 R4, RZ, RZ, UR8 ;  /* 0x00000008ff047e24 */ /* 0x000fe2000f8e00ff */
[----:B-1----:R-:W-:Y:S01]  /*76a0*/  MOV R7, UR7 ;  /* 0x0000000700077c02 */ /* 0x002fe20008000f00 */
[----:B------:R-:W-:Y:S01]  /*76b0*/  IMAD.U32 R6, RZ, RZ, UR6 ;  /* 0x00000006ff067e24 */ /* 0x000fe2000f8e00ff */
[----:B-----5:R-:W-:Y:S01]  /*76c0*/  MOV R11, UR5 ;  /* 0x00000005000b7c02 */ /* 0x020fe20008000f00 */
[----:B------:R-:W-:Y:S02]  /*76d0*/  IMAD.U32 R10, RZ, RZ, UR4 ;  /* 0x00000004ff0a7e24 */ /* 0x000fe4000f8e00ff */
[----:B------:R-:W-:Y:S07]  /*76e0*/  LEPC R20, `(.L_x_137) ;  /* 0x000000001014794e */ /* 0x000fee0000000000 */
[----:B---34-:R-:W-:Y:S05]  /*76f0*/  CALL.ABS.NOINC R2 ;  /* 0x0000000002007343 */ /* 0x018fea0003c00000 */
.L_x_137:
[----:B------:R-:W-:Y:S05]  /*7700*/  WARPSYNC.ALL ;  /* 0x0000000000007948 */ /* 0x000fea0003800000 */
[----:B------:R-:W-:Y:S01]  /*7710*/  R2UR UR4, R48 ;  /* 0x00000000300472ca */ /* 0x000fe200000e0000 */
[--C-:B-1--4-:R-:W-:Y:S01]  /*7720*/  HADD2.F32 R3, -RZ, R56.reuse.H0_H0 ;  /* 0x20000038ff037230 */ /* 0x112fe20000004100 */
[----:B------:R-:W-:Y:S01]  /*7730*/  ISETP.NE.AND P6, PT, R111, RZ, PT ;  /* 0x000000ff6f00720c */ /* 0x000fe20003fc5270 */
[--C-:B------:R-:W-:Y:S01]  /*7740*/  HADD2.F32 R51, -RZ, R57.reuse.H1_H1 ;  /* 0x30000039ff337230 */ /* 0x100fe20000004100 */
[----:B------:R-:W-:Y:S01]  /*7750*/  MOV R50, UR51 ;  /* 0x0000003300327c02 */ /* 0x000fe20008000f00 */
[----:B------:R-:W-:Y:S01]  /*7760*/  BSSY.RECONVERGENT B0, `(.L_x_138) ;  /* 0x000008c000007945 */ /* 0x000fe20003800200 */
[----:B------:R-:W-:Y:S02]  /*7770*/  MOV R63, UR37 ;  /* 0x00000025003f7c02 */ /* 0x000fe40008000f00 */
[----:B------:R-:W-:Y:S05]  /*7780*/  ISETP.NE.AND P0, PT, R106, RZ, PT ;  /* 0x000000ff6a00720c */ /* 0x000fea0003f05270 */
[----:B------:R-:W1:Y:S02]  /*7790*/  LDTM.x32 R4, tmem[UR4+0x20] ;  /* 0x00002004000479ee */ /* 0x000e6400082c0000 */
[----:B------:R-:W-:Y:S04]  /*77a0*/  @P6 LEA R50, R50, UR48, 0x3 ;  /* 0x0000003032326c11 */ /* 0x000fe8000f8e18ff */
[----:B------:R-:W-:Y:S04]  /*77b0*/  @P6 IADD3 R50, PT, PT, R50, 0x120, RZ ;  /* 0x0000012032326810 */ /* 0x000fe80007ffe0ff */
[----:B------:R-:W-:Y:S01]  /*77c0*/  @P6 PRMT R63, R63, 0x654, R50 ;  /* 0x000006543f3f6816 */ /* 0x000fe20000000032 */
[----:B------:R-:W-:Y:S02]  /*77d0*/  HADD2.F32 R50, -RZ, R57.H0_H0 ;  /* 0x20000039ff327230 */ /* 0x000fe40000004100 */
[C---:B-1----:R-:W-:Y:S01]  /*77e0*/  FMUL R0, R47.reuse, R4 ;  /* 0x000000042f007220 */ /* 0x042fe20000400000 */
[----:B------:R-:W-:Y:S02]  /*77f0*/  HADD2.F32 R4, -RZ, R56.H1_H1 ;  /* 0x30000038ff047230 */ /* 0x000fe40000004100 */
[C---:B------:R-:W-:Y:S01]  /*7800*/  FMUL R2, R47.reuse, R5 ;  /* 0x000000052f027220 */ /* 0x040fe20000400000 */
[----:B------:R-:W-:Y:S01]  /*7810*/  FMUL R7, R47, R7 ;  /* 0x000000072f077220 */ /* 0x000fe20000400000 */
[----:B------:R-:W-:Y:S01]  /*7820*/  FFMA R0, R49, R3, R0 ;  /* 0x0000000331007223 */ /* 0x000fe20000000000 */
[----:B------:R-:W-:Y:S01]  /*7830*/  FMUL R3, R47, R6 ;  /* 0x000000062f037220 */ /* 0x000fe20000400000 */
[----:B------:R-:W-:Y:S01]  /*7840*/  FFMA R2, R49, R4, R2 ;  /* 0x0000000431027223 */ /* 0x000fe20000000002 */
[C---:B------:R-:W-:Y:S01]  /*7850*/  FMUL R4, R47.reuse, R8 ;  /* 0x000000082f047220 */ /* 0x040fe20000400000 */
[----:B------:R-:W-:Y:S01]  /*7860*/  FMUL R8, R47, R12 ;  /* 0x0000000c2f087220 */ /* 0x000fe20000400000 */
[----:B------:R-:W-:Y:S01]  /*7870*/  FFMA R3, R49, R50, R3 ;  /* 0x0000003231037223 */ /* 0x000fe20000000003 */
[C---:B------:R-:W-:Y:S01]  /*7880*/  FMUL R12, R47.reuse, R16 ;  /* 0x000000102f0c7220 */ /* 0x040fe20000400000 */
[C---:B------:R-:W-:Y:S01]  /*7890*/  FMUL R16, R47.reuse, R20 ;  /* 0x000000142f107220 */ /* 0x040fe20000400000 */
[C---:B------:R-:W-:Y:S01]  /*78a0*/  FMUL R20, R47.reuse, R24 ;  /* 0x000000182f147220 */ /* 0x040fe20000400000 */
[C---:B------:R-:W-:Y:S01]  /*78b0*/  FMUL R24, R47.reuse, R28 ;  /* 0x0000001c2f187220 */ /* 0x040fe20000400000 */
[C---:B------:R-:W-:Y:S01]  /*78c0*/  FMUL R28, R47.reuse, R32 ;  /* 0x000000202f1c7220 */ /* 0x040fe20000400000 */
[--C-:B------:R-:W-:Y:S01]  /*78d0*/  HADD2.F32 R32, -RZ, R58.reuse.H0_H0 ;  /* 0x2000003aff207230 */ /* 0x100fe20000004100 */
[----:B------:R-:W-:Y:S01]  /*78e0*/  F2FP.F16.F32.PACK_AB R52, R2, R0 ;  /* 0x000000000234723e */ /* 0x000fe200000000ff */
[----:B------:R-:W-:Y:S02]  /*78f0*/  HADD2.F32 R0, -RZ, R58.H1_H1 ;  /* 0x3000003aff007230 */ /* 0x000fe40000004100 */
[----:B------:R-:W-:Y:S01]  /*7900*/  FMUL R5, R47, R9 ;  /* 0x000000092f057220 */ /* 0x000fe20000400000 */
[--C-:B------:R-:W-:Y:S02]  /*7910*/  HADD2.F32 R2, -RZ, R59.reuse.H0_H0 ;  /* 0x2000003bff027230 */ /* 0x100fe40000004100 */
[C---:B------:R-:W-:Y:S01]  /*7920*/  FFMA R7, R49.reuse, R51, R7 ;  /* 0x0000003331077223 */ /* 0x040fe20000000007 */
[C---:B------:R-:W-:Y:S01]  /*7930*/  FFMA R4, R49.reuse, R32, R4 ;  /* 0x0000002031047223 */ /* 0x040fe20000000004 */
[----:B------:R-:W-:Y:S02]  /*7940*/  HADD2.F32 R32, -RZ, R59.H1_H1 ;  /* 0x3000003bff207230 */ /* 0x000fe40000004100 */
[----:B------:R-:W-:Y:S01]  /*7950*/  FFMA R5, R49, R0, R5 ;  /* 0x0000000031057223 */ /* 0x000fe20000000005 */
[--C-:B------:R-:W-:Y:S01]  /*7960*/  HADD2.F32 R0, -RZ, R64.reuse.H0_H0 ;  /* 0x20000040ff007230 */ /* 0x100fe20000004100 */
[----:B------:R-:W-:Y:S01]  /*7970*/  F2FP.F16.F32.PACK_AB R53, R7, R3 ;  /* 0x000000030735723e */ /* 0x000fe200000000ff */
[----:B------:R-:W-:Y:S01]  /*7980*/  FMUL R6, R47, R10 ;  /* 0x0000000a2f067220 */ /* 0x000fe20000400000 */
[--C-:B------:R-:W-:Y:S01]  /*7990*/  HADD2.F32 R3, -RZ, R65.reuse.H0_H0 ;  /* 0x20000041ff037230 */ /* 0x100fe20000004100 */
[----:B------:R-:W-:Y:S01]  /*79a0*/  F2FP.F16.F32.PACK_AB R54, R5, R4 ;  /* 0x000000040536723e */ /* 0x000fe200000000ff */
[----:B------:R-:W-:Y:S01]  /*79b0*/  FMUL R11, R47, R11 ;  /* 0x0000000b2f0b7220 */ /* 0x000fe20000400000 */
[----:B------:R-:W-:Y:S01]  /*79c0*/  FFMA R6, R49, R2, R6 ;  /* 0x0000000231067223 */ /* 0x000fe20000000006 */
[----:B------:R-:W-:Y:S02]  /*79d0*/  HADD2.F32 R2, -RZ, R64.H1_H1 ;  /* 0x30000040ff027230 */ /* 0x000fe40000004100 */
[----:B------:R-:W-:Y:S01]  /*79e0*/  FMUL R9, R47, R13 ;  /* 0x0000000d2f097220 */ /* 0x000fe20000400000 */
[C---:B------:R-:W-:Y:S01]  /*79f0*/  FFMA R11, R49.reuse, R32, R11 ;  /* 0x00000020310b7223 */ /* 0x040fe2000000000b */
[----:B------:R-:W-:Y:S01]  /*7a00*/  FFMA R8, R49, R0, R8 ;  /* 0x0000000031087223 */ /* 0x000fe20000000008 */
[C---:B------:R-:W-:Y:S01]  /*7a10*/  FMUL R10, R47.reuse, R14 ;  /* 0x0000000e2f0a7220 */ /* 0x040fe20000400000 */
[----:B------:R-:W-:Y:S02]  /*7a20*/  HADD2.F32 R0, -RZ, R65.H1_H1 ;  /* 0x30000041ff007230 */ /* 0x000fe40000004100 */
[----:B------:R-:W-:Y:S01]  /*7a30*/  FMUL R15, R47, R15 ;  /* 0x0000000f2f0f7220 */ /* 0x000fe20000400000 */
[C---:B------:R-:W-:Y:S01]  /*7a40*/  FFMA R9, R49.reuse, R2, R9 ;  /* 0x0000000231097223 */ /* 0x040fe20000000009 */
[C---:B------:R-:W-:Y:S01]  /*7a50*/  FFMA R10, R49.reuse, R3, R10 ;  /* 0x00000003310a7223 */ /* 0x040fe2000000000a */
[--C-:B------:R-:W-:Y:S02]  /*7a60*/  HADD2.F32 R2, -RZ, R66.reuse.H0_H0 ;  /* 0x20000042ff027230 */ /* 0x100fe40000004100 */
[----:B------:R-:W-:Y:S01]  /*7a70*/  FFMA R15, R49, R0, R15 ;  /* 0x00000000310f7223 */ /* 0x000fe2000000000f */
[----:B------:R-:W-:Y:S02]  /*7a80*/  HADD2.F32 R3, -RZ, R66.H1_H1 ;  /* 0x30000042ff037230 */ /* 0x000fe40000004100 */
[C---:B------:R-:W-:Y:S01]  /*7a90*/  FMUL R13, R47.reuse, R17 ;  /* 0x000000112f0d7220 */ /* 0x040fe20000400000 */
[--C-:B------:R-:W-:Y:S02]  /*7aa0*/  HADD2.F32 R0, -RZ, R67.reuse.H0_H0 ;  /* 0x20000043ff007230 */ /* 0x100fe40000004100 */
[----:B------:R-:W-:Y:S01]  /*7ab0*/  FMUL R14, R47, R18 ;  /* 0x000000122f0e7220 */ /* 0x000fe20000400000 */
[C---:B------:R-:W-:Y:S01]  /*7ac0*/  FFMA R12, R49.reuse, R2, R12 ;  /* 0x00000002310c7223 */ /* 0x040fe2000000000c */
[C---:B------:R-:W-:Y:S01]  /*7ad0*/  FFMA R13, R49.reuse, R3, R13 ;  /* 0x00000003310d7223 */ /* 0x040fe2000000000d */
[----:B------:R-:W-:Y:S02]  /*7ae0*/  HADD2.F32 R2, -RZ, R67.H1_H1 ;  /* 0x30000043ff027230 */ /* 0x000fe40000004100 */
[----:B------:R-:W-:Y:S01]  /*7af0*/  FFMA R14, R49, R0, R14 ;  /* 0x00000000310e7223 */ /* 0x000fe2000000000e */
[C---:B------:R-:W-:Y:S01]  /*7b00*/  FMUL R19, R47.reuse, R19 ;  /* 0x000000132f137220 */ /* 0x040fe20000400000 */
[--C-:B------:R-:W-:Y:S02]  /*7b10*/  HADD2.F32 R0, -RZ, R72.reuse.H0_H0 ;  /* 0x20000048ff007230 */ /* 0x100fe40000004100 */
[----:B------:R-:W-:Y:S01]  /*7b20*/  FMUL R17, R47, R21 ;  /* 0x000000152f117220 */ /* 0x000fe20000400000 */
[--C-:B------:R-:W-:Y:S02]  /*7b30*/  HADD2.F32 R3, -RZ, R73.reuse.H0_H0 ;  /* 0x20000049ff037230 */ /* 0x100fe40000004100 */
[C---:B------:R-:W-:Y:S01]  /*7b40*/  FFMA R19, R49.reuse, R2, R19 ;  /* 0x0000000231137223 */ /* 0x040fe20000000013 */
[----:B------:R-:W-:Y:S02]  /*7b50*/  HADD2.F32 R2, -RZ, R72.H1_H1 ;  /* 0x30000048ff027230 */ /* 0x000fe40000004100 */
        /* <DEDUP_REMOVED lines=9> */
[----:B------:R-:W-:Y:S01]  /*7bf0*/  FMUL R21, R47, R25 ;  /* 0x000000192f157220 */ /* 0x000fe20000400000 */
[----:B------:R-:W-:Y:S01]  /*7c00*/  F2FP.F16.F32.PACK_AB R55, R11, R6 ;  /* 0x000000060b37723e */ /* 0x000fe200000000ff */
[--C-:B------:R-:W-:Y:S02]  /*7c10*/  HADD2.F32 R3, -RZ, R75.reuse.H0_H0 ;  /* 0x2000004bff037230 */ /* 0x100fe40000004100 */
[----:B------:R-:W-:Y:S01]  /*7c20*/  FMUL R22, R47, R26 ;  /* 0x0000001a2f167220 */ /* 0x000fe20000400000 */
[C---:B------:R-:W-:Y:S01]  /*7c30*/  FFMA R20, R49.reuse, R2, R20 ;  /* 0x0000000231147223 */ /* 0x040fe20000000014 */
[C---:B------:R-:W-:Y:S01]  /*7c40*/  FFMA R21, R49.reuse, R0, R21 ;  /* 0x0000000031157223 */ /* 0x040fe20000000015 */
[----:B------:R1:W-:Y:S01]  /*7c50*/  STS.128 [R104+0x2000], R52 ;  /* 0x0020003468007388 */ /* 0x0003e20000000c00 */
[----:B------:R-:W-:Y:S02]  /*7c60*/  HADD2.F32 R0, -RZ, R75.H1_H1 ;  /* 0x3000004bff007230 */ /* 0x000fe40000004100 */
[----:B------:R-:W-:Y:S01]  /*7c70*/  FFMA R22, R49, R3, R22 ;  /* 0x0000000331167223 */ /* 0x000fe20000000016 */
[----:B------:R-:W-:Y:S01]  /*7c80*/  FMUL R27, R47, R27 ;  /* 0x0000001b2f1b7220 */ /* 0x000fe20000400000 */
[--C-:B------:R-:W-:Y:S01]  /*7c90*/  HADD2.F32 R2, -RZ, R80.reuse.H0_H0 ;  /* 0x20000050ff027230 */ /* 0x100fe20000004100 */
[----:B------:R-:W-:Y:S01]  /*7ca0*/  F2FP.F16.F32.PACK_AB R8, R9, R8 ;  /* 0x000000080908723e */ /* 0x000fe200000000ff */
[----:B------:R-:W-:Y:S01]  /*7cb0*/  HADD2.F32 R3, -RZ, R80.H1_H1 ;  /* 0x30000050ff037230 */ /* 0x000fe20000004100 */
[----:B------:R-:W-:Y:S01]  /*7cc0*/  F2FP.F16.F32.PACK_AB R9, R15, R10 ;  /* 0x0000000a0f09723e */ /* 0x000fe200000000ff */
[----:B------:R-:W-:Y:S01]  /*7cd0*/  FMUL R25, R47, R29 ;  /* 0x0000001d2f197220 */ /* 0x000fe20000400000 */
[--C-:B------:R-:W-:Y:S01]  /*7ce0*/  HADD2.F32 R4, -RZ, R81.reuse.H0_H0 ;  /* 0x20000051ff047230 */ /* 0x100fe20000004100 */
[----:B------:R-:W-:Y:S01]  /*7cf0*/  F2FP.F16.F32.PACK_AB R10, R13, R12 ;  /* 0x0000000c0d0a723e */ /* 0x000fe200000000ff */
[----:B------:R-:W-:Y:S01]  /*7d00*/  FMUL R26, R47, R30 ;  /* 0x0000001e2f1a7220 */ /* 0x000fe20000400000 */
[----:B------:R-:W-:Y:S01]  /*7d10*/  F2FP.F16.F32.PACK_AB R11, R19, R14 ;  /* 0x0000000e130b723e */ /* 0x000fe200000000ff */
[C---:B------:R-:W-:Y:S01]  /*7d20*/  FFMA R27, R49.reuse, R0, R27 ;  /* 0x00000000311b7223 */ /* 0x040fe2000000001b */
[C---:B------:R-:W-:Y:S01]  /*7d30*/  FFMA R24, R49.reuse, R2, R24 ;  /* 0x0000000231187223 */ /* 0x040fe20000000018 */
[----:B------:R-:W-:Y:S02]  /*7d40*/  HADD2.F32 R0, -RZ, R81.H1_H1 ;  /* 0x30000051ff007230 */ /* 0x000fe40000004100 */
[----:B------:R-:W-:Y:S01]  /*7d50*/  FFMA R25, R49, R3, R25 ;  /* 0x0000000331197223 */ /* 0x000fe20000000019 */
[----:B------:R1:W-:Y:S01]  /*7d60*/  STS.128 [R103+0x2010], R8 ;  /* 0x0020100867007388 */ /* 0x0003e20000000c00 */
[----:B------:R-:W-:Y:S01]  /*7d70*/  FMUL R31, R47, R31 ;  /* 0x0000001f2f1f7220 */ /* 0x000fe20000400000 */
[--C-:B------:R-:W-:Y:S02]  /*7d80*/  HADD2.F32 R2, -RZ, R82.reuse.H0_H0 ;  /* 0x20000052ff027230 */ /* 0x100fe40000004100 */
[----:B------:R-:W-:Y:S01]  /*7d90*/  FFMA R26, R49, R4, R26 ;  /* 0x00000004311a7223 */ /* 0x000fe2000000001a */
[----:B------:R-:W-:Y:S02]  /*7da0*/  HADD2.F32 R3, -RZ, R82.H1_H1 ;  /* 0x30000052ff037230 */ /* 0x000fe40000004100 */
[----:B------:R-:W-:Y:S01]  /*7db0*/  FMUL R29, R47, R33 ;  /* 0x000000212f1d7220 */ /* 0x000fe20000400000 */
[--C-:B------:R-:W-:Y:S01]  /*7dc0*/  HADD2.F32 R4, -RZ, R83.reuse.H0_H0 ;  /* 0x20000053ff047230 */ /* 0x100fe20000004100 */
[----:B------:R-:W-:Y:S01]  /*7dd0*/  F2FP.F16.F32.PACK_AB R16, R17, R16 ;  /* 0x000000101110723e */ /* 0x000fe200000000ff */
[----:B------:R-:W-:Y:S01]  /*7de0*/  FMUL R30, R47, R34 ;  /* 0x000000222f1e7220 */ /* 0x000fe20000400000 */
        /* <DEDUP_REMOVED lines=14> */
[----:B------:R-:W-:Y:S02]  /*7ed0*/  F2FP.F16.F32.PACK_AB R27, R35, R30 ;  /* 0x0000001e231b723e */ /* 0x000fe400000000ff */
[----:B------:R-:W-:Y:S02]  /*7ee0*/  LEA R0, R60, UR48, 0x3 ;  /* 0x000000303c007c11 */ /* 0x000fe4000f8e18ff */
[----:B------:R-:W-:Y:S01]  /*7ef0*/  @P6 SHF.L.U32 R2, R101, 0x1f, RZ ;  /* 0x0000001f65026819 */ /* 0x000fe200000006ff */
        /* <DEDUP_REMOVED lines=9> */
[----:B------:R-:W-:Y:S02]  /*7f90*/  UIADD3 UR8, UP0, UPT, UR52, 0x680, URZ ;  /* 0x0000068034087890 */ /* 0x000fe4000ff1e0ff */
[----:B------:R-:W-:Y:S02]  /*7fa0*/  UIADD3 UR5, UPT, UPT, UR41, 0x20, URZ ;  /* 0x0000002029057890 */ /* 0x000fe4000fffe0ff */
[----:B------:R-:W-:Y:S02]  /*7fb0*/  UIADD3 UR4, UPT, UPT, UR48, 0x2400, URZ ;  /* 0x0000240030047890 */ /* 0x000fe4000fffe0ff */
[----:B------:R-:W-:Y:S01]  /*7fc0*/  UIADD3.X UR9, UPT, UPT, URZ, UR53, URZ, UP0, !UPT ;  /* 0x00000035ff097290 */ /* 0x000fe200087fe4ff */
[----:B------:R-:W-:Y:S01]  /*7fd0*/  UMOV UR6, UR42 ;  /* 0x0000002a00067c82 */ /* 0x000fe20008000000 */
[----:B------:R-:W-:Y:S07]  /*7fe0*/  UMOV UR7, UR36 ;  /* 0x0000002400077c82 */ /* 0x000fee0008000000 */
[----:B------:R2:W-:Y:S01]  /*7ff0*/  UTMASTG.3D [UR4], [UR8] ;  /* 0x00000004080073b5 */ /* 0x0005e20008010000 */
[----:B------:R0:W-:Y:S01]  /*8000*/  UTMACMDFLUSH ;  /* 0x00000000000079b7 */ /* 0x0001e20000000000 */
[----:B--2---:R-:W-:Y:S04]  /*8010*/  DEPBAR.LE SB0, 0x1 ;  /* 0x000080400000791a */ /* 0x004fe80000000000 */
.L_x_139:
[----:B------:R-:W-:Y:S05]  /*8020*/  BSYNC.RECONVERGENT B0 ;  /* 0x0000000000007941 */ /* 0x000fea0003800200 */
.L_x_138:
[----:B------:R-:W-:Y:S01]  /*8030*/  BAR.SYNC.DEFER_BLOCKING 0x1, 0x80 ;  /* 0x0042000000007b1d */ /* 0x000fe20000010000 */
[----:B------:R-:W-:Y:S04]  /*8040*/  UIADD3 UR40, UPT, UPT, UR51, 0x1, URZ ;  /* 0x0000000133287890 */ /* 0x000fe8000fffe0ff */
[----:B------:R-:W-:Y:S04]  /*8050*/  UISETP.NE.AND UP0, UPT, UR40, 0x4, UPT ;  /* 0x000000042800788c */ /* 0x000fe8000bf05270 */
[----:B------:R-:W-:Y:S01]  /*8060*/  USEL UR40, UR40, URZ, UP0 ;  /* 0x000000ff28287287 */ /* 0x000fe20008000000 */
[----:B------:R2:W-:Y:S01]  /*8070*/  @P6 SYNCS.ARRIVE.TRANS64.RED.A1T0 RZ, [R63+URZ], RZ ;  /* 0x000000ff3fff69a7 */ /* 0x0005e200081004ff */
[----:B------:R-:W-:Y:S01]  /*8080*/  BSSY B1, `(.L_x_140) ;  /* 0x0000017000017945 */ /* 0x000fe20003800000 */
[----:B------:R-:W4:Y:S02]  /*8090*/  @P6 SYNCS.PHASECHK.TRANS64.TRYWAIT P0, [R0+URZ+0x100], R2 ;  /* 0x00010002000065a7 */ /* 0x000f2400080011ff */
[----:B----4-:R-:W-:Y:S01]  /*80a0*/  @P6 SEL R61, RZ, 0x1, !P0 ;  /* 0x00000001ff3d6807 */ /* 0x010fe20004000000 */
[----:B--2---:R-:W-:Y:S06]  /*80b0*/  @!P6 BRA `(.L_x_141) ;  /* 0x00000000004ce947 */ /* 0x004fec0003800000 */
        /* <DEDUP_REMOVED lines=9> */
[----:B------:R-:W-:Y:S04]  /*8150*/  SHF.L.U32 R6, R101, 0x1f, RZ ;  /* 0x0000001f65067819 */ /* 0x000fe800000006ff */
[----:B------:R-:W2:Y:S02]  /*8160*/  SYNCS.PHASECHK.TRANS64.TRYWAIT P0, [R0+URZ+0x100], R6 ;  /* 0x00010006000075a7 */ /* 0x000ea400080011ff */
[----:B--2---:R-:W-:Y:S05]  /*8170*/  @!P0 BRA `(.L_x_144) ;  /* 0x0000002800d08947 */ /* 0x004fea0003800000 */
.L_x_143:
[----:B------:R-:W-:Y:S05]  /*8180*/  BSYNC B0 ;  /* 0x0000000000007941 */ /* 0x000fea0003800000 */
.L_x_142:
[----:B------:R-:W-:Y:S02]  /*8190*/  ISETP.NE.AND P0, PT, R62, RZ, PT ;  /* 0x000000ff3e00720c */ /* 0x000fe40003f05270 */
[----:B------:R-:W-:Y:S11]  /*81a0*/  IADD3 R60, PT, PT, R60, 0x1, RZ ;  /* 0x000000013c3c7810 */ /* 0x000ff60007ffe0ff */
[----:B------:R4:W1:Y:S04]  /*81b0*/  @P0 LDS.128 R56, [R5] ;  /* 0x0000000005380984 */ /* 0x0008680000000c00 */
[----:B------:R4:W1:Y:S04]  /*81c0*/  @P0 LDS.128 R64, [R4+0x10] ;  /* 0x0000100004400984 */ /* 0x0008680000000c00 */
[----:B------:R4:W1:Y:S04]  /*81d0*/  @P0 LDS.128 R72, [R3+0x20] ;  /* 0x0000200003480984 */ /* 0x0008680000000c00 */
[----:B------:R4:W1:Y:S02]  /*81e0*/  @P0 LDS.128 R80, [R2+0x30] ;  /* 0x0000300002500984 */ /* 0x0008640000000c00 */
.L_x_141:
[----:B------:R-:W-:Y:S05]  /*81f0*/  BSYNC B1 ;  /* 0x0000000000017941 */ /* 0x000fea0003800000 */
.L_x_140:
        /* <DEDUP_REMOVED lines=21> */
.L_x_145:
        /* <DEDUP_REMOVED lines=146> */
.L_x_147:
[----:B------:R-:W-:Y:S05]  /*8c70*/  BSYNC.RECONVERGENT B0 ;  /* 0x0000000000007941 */ /* 0x000fea0003800200 */
.L_x_146:
        /* <DEDUP_REMOVED lines=21> */
.L_x_151:
[----:B------:R-:W-:Y:S05]  /*8dd0*/  BSYNC B0 ;  /* 0x0000000000007941 */ /* 0x000fea0003800000 */
.L_x_150:
[----:B------:R-:W-:Y:S11]  /*8de0*/  ISETP.NE.AND P0, PT, R62, RZ, PT ;  /* 0x000000ff3e00720c */ /* 0x000ff60003f05270 */
[----:B------:R-:W-:Y:S02]  /*8df0*/  @!UPT UIADD3 URZ, UPT, UPT, URZ, URZ, URZ ;  /* 0x000000fffffff290 */ /* 0x000fe4000fffe0ff */
[----:B------:R4:W1:Y:S04]  /*8e00*/  @P0 LDS.128 R56, [R4] ;  /* 0x0000000004380984 */ /* 0x0008680000000c00 */
[----:B------:R4:W1:Y:S04]  /*8e10*/  @P0 LDS.128 R64, [R3+0x10] ;  /* 0x0000100003400984 */ /* 0x0008680000000c00 */
[----:B------:R4:W1:Y:S04]  /*8e20*/  @P0 LDS.128 R72, [R2+0x20] ;  /* 0x0000200002480984 */ /* 0x0008680000000c00 */
[----:B------:R4:W1:Y:S02]  /*8e30*/  @P0 LDS.128 R80, [R60+0x30] ;  /* 0x000030003c500984 */ /* 0x0008640000000c00 */
.L_x_149:
[----:B------:R-:W-:Y:S05]  /*8e40*/  BSYNC B1 ;  /* 0x0000000000017941 */ /* 0x000fea0003800000 */
.L_x_148:
        /* <DEDUP_REMOVED lines=21> */
.L_x_153:
[----:B------:R-:W-:Y:S01]  /*8fa0*/  ISETP.NE.AND P0, PT, R106, RZ, PT ;  /* 0x000000ff6a00720c */ /* 0x000fe20003f05270 */
[----:B------:R-:W-:Y:S05]  /*8fb0*/  WARPSYNC.ALL ;  /* 0x0000000000007948 */ /* 0x000fea0003800000 */
[----:B------:R-:W-:Y:S01]  /*8fc0*/  R2UR UR4, R48 ;  /* 0x00000000300472ca */ /* 0x000fe200000e0000 */
[--C-:B-1----:R-:W-:Y:S01]  /*8fd0*/  HADD2.F32 R48, -RZ, R56.reuse.H0_H0 ;  /* 0x20000038ff307230 */ /* 0x102fe20000004100 */
[----:B------:R-:W-:Y:S01]  /*8fe0*/  IADD3 R112, PT, PT, R112, 0x190, RZ ;  /* 0x0000019070707810 */ /* 0x000fe20007ffe0ff */
[----:B------:R-:W-:Y:S01]  /*8ff0*/  HADD2.F32 R50, -RZ, R56.H1_H1 ;  /* 0x30000038ff327230 */ /* 0x000fe20000004100 */
[----:B------:R-:W-:Y:S01]  /*9000*/  BSSY.RECONVERGENT B0, `(.L_x_154) ;  /* 0x0000088000007945 */ /* 0x000fe20003800200 */
[--C-:B------:R-:W-:Y:S01]  /*9010*/  HADD2.F32 R51, -RZ, R57.reuse.H0_H0 ;  /* 0x20000039ff337230 */ /* 0x100fe20000004100 */
[----:B------:R-:W-:Y:S01]  /*9020*/  LOP3.LUT R112, R112, 0xfefffff8, RZ, 0xc0, !PT ;  /* 0xfefffff870707812 */ /* 0x000fe200078ec0ff */
[----:B------:R-:W-:Y:S02]  /*9030*/  HADD2.F32 R52, -RZ, R57.H1_H1 ;  /* 0x30000039ff347230 */ /* 0x000fe40000004100 */
[--C-:B------:R-:W-:Y:S02]  /*9040*/  HADD2.F32 R53, -RZ, R58.reuse.H0_H0 ;  /* 0x2000003aff357230 */ /* 0x100fe40000004100 */
[----:B------:R-:W-:Y:S02]  /*9050*/  HADD2.F32 R54, -RZ, R58.H1_H1 ;  /* 0x3000003aff367230 */ /* 0x000fe40000004100 */
[----:B----4-:R-:W1:Y:S01]  /*9060*/  LDTM.x32 R4, tmem[UR4+0x60] ;  /* 0x00006004000479ee */ /* 0x010e6200082c0000 */
[----:B------:R-:W-:Y:S01]  /*9070*/  NOP ;  /* 0x0000000000007918 */ /* 0x000fe20000000000 */
[----:B-1----:R1:W-:Y:S01]  /*9080*/  SYNCS.ARRIVE.TRANS64.RED.A1T0 RZ, [R112+URZ], RZ ;  /* 0x000000ff70ff79a7 */ /* 0x0023e200081004ff */
[--C-:B------:R-:W-:Y:S02]  /*9090*/  HADD2.F32 R55, -RZ, R59.reuse.H0_H0 ;  /* 0x2000003bff377230 */ /* 0x100fe40000004100 */
[----:B------:R-:W-:Y:S02]  /*90a0*/  HADD2.F32 R56, -RZ, R59.H1_H1 ;  /* 0x3000003bff387230 */ /* 0x000fe40000004100 */
        /* <DEDUP_REMOVED lines=9> */
[C---:B------:R-:W-:Y:S01]  /*9140*/  FMUL R4, R47.reuse, R4 ;  /* 0x000000042f047220 */ /* 0x040fe20000400000 */
[C---:B------:R-:W-:Y:S01]  /*9150*/  FMUL R5, R47.reuse, R5 ;  /* 0x000000052f057220 */ /* 0x040fe20000400000 */
[C---:B------:R-:W-:Y:S01]  /*9160*/  FMUL R6, R47.reuse, R6 ;  /* 0x000000062f067220 */ /* 0x040fe20000400000 */
[----:B------:R-:W-:Y:S01]  /*9170*/  FMUL R7, R47, R7 ;  /* 0x000000072f077220 */ /* 0x000fe20000400000 */
[C---:B------:R-:W-:Y:S01]  /*9180*/  FFMA R4, R49.reuse, R48, R4 ;  /* 0x0000003031047223 */ /* 0x040fe20000000004 */
[C---:B------:R-:W-:Y:S01]  /*9190*/  FFMA R5, R49.reuse, R50, R5 ;  /* 0x0000003231057223 */ /* 0x040fe20000000005 */
[C---:B------:R-:W-:Y:S01]  /*91a0*/  FFMA R6, R49.reuse, R51, R6 ;  /* 0x0000003331067223 */ /* 0x040fe20000000006 */
[----:B------:R-:W-:Y:S01]  /*91b0*/  FFMA R7, R49, R52, R7 ;  /* 0x0000003431077223 */ /* 0x000fe20000000007 */
[C---:B------:R-:W-:Y:S01]  /*91c0*/  FMUL R8, R47.reuse, R8 ;  /* 0x000000082f087220 */ /* 0x040fe20000400000 */
[----:B------:R-:W-:Y:S01]  /*91d0*/  FMUL R9, R47, R9 ;  /* 0x000000092f097220 */ /* 0x000fe20000400000 */
[----:B------:R-:W-:Y:S01]  /*91e0*/  F2FP.F16.F32.PACK_AB R4, R5, R4 ;  /* 0x000000040504723e */ /* 0x000fe200000000ff */
[----:B------:R-:W-:Y:S01]  /*91f0*/  FMUL R10, R47, R10 ;  /* 0x0000000a2f0a7220 */ /* 0x000fe20000400000 */
[----:B------:R-:W-:Y:S01]  /*9200*/  F2FP.F16.F32.PACK_AB R5, R7, R6 ;  /* 0x000000060705723e */ /* 0x000fe200000000ff */
[C---:B------:R-:W-:Y:S01]  /*9210*/  FFMA R8, R49.reuse, R53, R8 ;  /* 0x0000003531087223 */ /* 0x040fe20000000008 */
[C---:B------:R-:W-:Y:S01]  /*9220*/  FFMA R9, R49.reuse, R54, R9 ;  /* 0x0000003631097223 */ /* 0x040fe20000000009 */
[----:B------:R-:W-:Y:S01]  /*9230*/  FFMA R10, R49, R55, R10 ;  /* 0x00000037310a7223 */ /* 0x000fe2000000000a */
[C---:B------:R-:W-:Y:S01]  /*9240*/  FMUL R11, R47.reuse, R11 ;  /* 0x0000000b2f0b7220 */ /* 0x040fe20000400000 */
[C---:B------:R-:W-:Y:S01]  /*9250*/  FMUL R0, R47.reuse, R12 ;  /* 0x0000000c2f007220 */ /* 0x040fe20000400000 */
[----:B------:R-:W-:Y:S01]  /*9260*/  FMUL R2, R47, R13 ;  /* 0x0000000d2f027220 */ /* 0x000fe20000400000 */
[----:B------:R-:W-:Y:S01]  /*9270*/  F2FP.F16.F32.PACK_AB R6, R9, R8 ;  /* 0x000000080906723e */ /* 0x000fe200000000ff */
[C---:B------:R-:W-:Y:S01]  /*9280*/  FFMA R11, R49.reuse, R56, R11 ;  /* 0x00000038310b7223 */ /* 0x040fe2000000000b */
[C---:B------:R-:W-:Y:S01]  /*9290*/  FFMA R0, R49.reuse, R57, R0 ;  /* 0x0000003931007223 */ /* 0x040fe20000000000 */
[----:B------:R-:W-:Y:S01]  /*92a0*/  FFMA R2, R49, R58, R2 ;  /* 0x0000003a31027223 */ /* 0x000fe20000000002 */
[C---:B------:R-:W-:Y:S01]  /*92b0*/  FMUL R3, R47.reuse, R14 ;  /* 0x0000000e2f037220 */ /* 0x040fe20000400000 */
[C---:B------:R-:W-:Y:S01]  /*92c0*/  FMUL R15, R47.reuse, R15 ;  /* 0x0000000f2f0f7220 */ /* 0x040fe20000400000 */
[C---:B------:R-:W-:Y:S01]  /*92d0*/  FMUL R12, R47.reuse, R16 ;  /* 0x000000102f0c7220 */ /* 0x040fe20000400000 */
[----:B------:R-:W-:Y:S01]  /*92e0*/  FMUL R13, R47, R17 ;  /* 0x000000112f0d7220 */ /* 0x000fe20000400000 */
[----:B------:R-:W-:Y:S01]  /*92f0*/  FFMA R3, R49, R59, R3 ;  /* 0x0000003b31037223 */ /* 0x000fe20000000003 */
[----:B------:R-:W-:Y:S01]  /*9300*/  FMUL R14, R47, R18 ;  /* 0x000000122f0e7220 */ /* 0x000fe20000400000 */
[----:B------:R-:W-:Y:S01]  /*9310*/  FFMA R15, R49, R60, R15 ;  /* 0x0000003c310f7223 */ /* 0x000fe2000000000f */
[----:B------:R-:W-:Y:S01]  /*9320*/  FMUL R19, R47, R19 ;  /* 0x000000132f137220 */ /* 0x000fe20000400000 */
[----:B------:R-:W-:Y:S01]  /*9330*/  F2FP.F16.F32.PACK_AB R7, R11, R10 ;  /* 0x0000000a0b07723e */ /* 0x000fe200000000ff */
[----:B------:R-:W-:Y:S01]  /*9340*/  FFMA R12, R49, R61, R12 ;  /* 0x0000003d310c7223 */ /* 0x000fe2000000000c */
[----:B------:R-:W-:Y:S02]  /*9350*/  HADD2.F32 R66, -RZ, R72.H1_H1 ;  /* 0x30000048ff427230 */ /* 0x000fe40000004100 */
[----:B------:R-:W-:Y:S01]  /*9360*/  FMUL R16, R47, R20 ;  /* 0x000000142f107220 */ /* 0x000fe20000400000 */
[----:B------:R-:W-:Y:S01]  /*9370*/  FFMA R13, R49, R62, R13 ;  /* 0x0000003e310d7223 */ /* 0x000fe2000000000d */
[----:B------:R1:W-:Y:S01]  /*9380*/  STS.128 [R104+0x6000], R4 ;  /* 0x0060000468007388 */ /* 0x0003e20000000c00 */
[--C-:B------:R-:W-:Y:S02]  /*9390*/  HADD2.F32 R67, -RZ, R73.reuse.H0_H0 ;  /* 0x20000049ff437230 */ /* 0x100fe40000004100 */
[----:B------:R-:W-:Y:S01]  /*93a0*/  FMUL R17, R47, R21 ;  /* 0x000000152f117220 */ /* 0x000fe20000400000 */
[----:B------:R-:W-:Y:S01]  /*93b0*/  FFMA R14, R49, R63, R14 ;  /* 0x0000003f310e7223 */ /* 0x000fe2000000000e */
[----:B------:R-:W-:Y:S02]  /*93c0*/  HADD2.F32 R68, -RZ, R73.H1_H1 ;  /* 0x30000049ff447230 */ /* 0x000fe40000004100 */
[----:B------:R-:W-:Y:S01]  /*93d0*/  FMUL R18, R47, R22 ;  /* 0x000000162f127220 */ /* 0x000fe20000400000 */
[----:B------:R-:W-:Y:S01]  /*93e0*/  FFMA R19, R49, R64, R19 ;  /* 0x0000004031137223 */ /* 0x000fe20000000013 */
        /* <DEDUP_REMOVED lines=14> */
[----:B------:R-:W-:Y:S01]  /*94d0*/  F2FP.F16.F32.PACK_AB R8, R2, R0 ;  /* 0x000000000208723e */ /* 0x000fe200000000ff */
[----:B------:R-:W-:Y:S01]  /*94e0*/  FFMA R20, R49, R69, R20 ;  /* 0x0000004531147223 */ /* 0x000fe20000000014 */
[----:B------:R-:W-:Y:S01]  /*94f0*/  F2FP.F16.F32.PACK_AB R9, R15, R3 ;  /* 0x000000030f09723e */ /* 0x000fe200000000ff */
[----:B------:R-:W-:Y:S01]  /*9500*/  HADD2.F32 R74, -RZ, R80.H1_H1 ;  /* 0x30000050ff4a7230 */ /* 0x000fe20000004100 */
[----:B------:R-:W-:Y:S01]  /*9510*/  F2FP.F16.F32.PACK_AB R10, R13, R12 ;  /* 0x0000000c0d0a723e */ /* 0x000fe200000000ff */
[----:B------:R-:W-:Y:S01]  /*9520*/  FMUL R24, R47, R28 ;  /* 0x0000001c2f187220 */ /* 0x000fe20000400000 */
[----:B------:R-:W-:Y:S01]  /*9530*/  F2FP.F16.F32.PACK_AB R11, R19, R14 ;  /* 0x0000000e130b723e */ /* 0x000fe200000000ff */
[----:B------:R-:W-:Y:S01]  /*9540*/  FFMA R21, R49, R70, R21 ;  /* 0x0000004631157223 */ /* 0x000fe20000000015 */
[--C-:B------:R-:W-:Y:S02]  /*9550*/  HADD2.F32 R75, -RZ, R81.reuse.H0_H0 ;  /* 0x20000051ff4b7230 */ /* 0x100fe40000004100 */
[----:B------:R-:W-:Y:S01]  /*9560*/  FMUL R25, R47, R29 ;  /* 0x0000001d2f197220 */ /* 0x000fe20000400000 */
[----:B------:R-:W-:Y:S01]  /*9570*/  FFMA R22, R49, R71, R22 ;  /* 0x0000004731167223 */ /* 0x000fe20000000016 */
[----:B------:R1:W-:Y:S01]  /*9580*/  STS.128 [R103+0x6010], R8 ;  /* 0x0060100867007388 */ /* 0x0003e20000000c00 */
        /* <DEDUP_REMOVED lines=13> */
[----:B------:R-:W-:Y:S02]  /*9660*/  HADD2.F32 R80, -RZ, R83.H1_H1 ;  /* 0x30000053ff507230 */ /* 0x000fe40000004100 */
[----:B------:R-:W-:Y:S01]  /*9670*/  FMUL R30, R47, R34 ;  /* 0x000000222f1e7220 */ /* 0x000fe20000400000 */
        /* <DEDUP_REMOVED lines=32> */
.L_x_155:
[----:B------:R-:W-:Y:S05]  /*9880*/  BSYNC.RECONVERGENT B0 ;  /* 0x0000000000007941 */ /* 0x000fea0003800200 */
.L_x_154:
[----:B------:R-:W-:Y:S01]  /*9890*/  BAR.SYNC.DEFER_BLOCKING 0x1, 0x80 ;  /* 0x0042000000007b1d */ /* 0x000fe20000010000 */
[----:B------:R-:W-:Y:S01]  /*98a0*/  UISETP.NE.AND UP0, UPT, UR49, -0x4, UPT ;  /* 0xfffffffc3100788c */ /* 0x000fe2000bf05270 */
[----:B------:R-:W-:Y:S08]  /*98b0*/  IADD3 R45, PT, PT, R45, 0x1, RZ ;  /* 0x000000012d2d7810 */ /* 0x000ff00007ffe0ff */
[----:B------:R-:W-:Y:S05]  /*98c0*/  BRA.U !UP0, `(.L_x_156) ;  /* 0x0000000108287547 */ /* 0x000fea000b800000 */
[----:B------:R-:W-:Y:S01]  /*98d0*/  ISETP.NE.AND P0, PT, R111, RZ, PT ;  /* 0x000000ff6f00720c */ /* 0x000fe20003f05270 */
[----:B------:R-:W-:Y:S01]  /*98e0*/  IMAD.U32 R2, RZ, RZ, UR51 ;  /* 0x00000033ff027e24 */ /* 0x000fe2000f8e00ff */
[----:B------:R-:W-:Y:S01]  /*98f0*/  UIADD3 UR51, UPT, UPT, UR51, 0x1, URZ ;  /* 0x0000000133337890 */ /* 0x000fe2000fffe0ff */
[----:B------:R-:W-:Y:S03]  /*9900*/  IMAD.U32 R0, RZ, RZ, UR37 ;  /* 0x00000025ff007e24 */ /* 0x000fe6000f8e00ff */
[----:B------:R-:W-:Y:S04]  /*9910*/  UISETP.NE.AND UP0, UPT, UR51, 0x4, UPT ;  /* 0x000000043300788c */ /* 0x000fe8000bf05270 */
[----:B------:R-:W-:Y:S03]  /*9920*/  USEL UR51, UR51, URZ, UP0 ;  /* 0x000000ff33337287 */ /* 0x000fe60008000000 */
[----:B------:R-:W-:Y:S05]  /*9930*/  @P0 LEA R2, R2, UR48, 0x3 ;  /* 0x0000003002020c11 */ /* 0x000fea000f8e18ff */
[----:B------:R-:W-:Y:S05]  /*9940*/  @P0 VIADD R2, R2, 0x120 ;  /* 0x0000012002020836 */ /* 0x000fea0000000000 */
[----:B------:R-:W-:Y:S04]  /*9950*/  @P0 PRMT R0, R0, 0x654, R2 ;  /* 0x0000065400000816 */ /* 0x000fe80000000002 */
[----:B------:R2:W-:Y:S03]  /*9960*/  @P0 SYNCS.ARRIVE.TRANS64.RED.A1T0 RZ, [R0+URZ], RZ ;  /* 0x000000ff00ff09a7 */ /* 0x0005e600081004ff */
.L_x_156:
[----:B------:R-:W-:Y:S01]  /*9970*/  ISETP.NE.AND P2, PT, R107, RZ, PT ;  /* 0x000000ff6b00720c */ /* 0x000fe20003f45270 */
[----:B------:R-:W-:Y:S01]  /*9980*/  UIADD3 UR49, UPT, UPT, UR49, 0x4, URZ ;  /* 0x0000000431317890 */ /* 0x000fe2000fffe0ff */
[----:B------:R-:W-:Y:S01]  /*9990*/  ISETP.NE.AND P0, PT, R109, 0x2, PT ;  /* 0x000000026d00780c */ /* 0x000fe20003f05270 */
[----:B------:R-:W-:Y:S01]  /*99a0*/  IMAD.IADD R15, R43, 0x1, R90 ;  /* 0x000000012b0f7824 */ /* 0x000fe200078e025a */
[----:B------:R-:W-:Y:S01]  /*99b0*/  ISETP.NE.AND P1, PT, R45, 0x4, PT ;  /* 0x000000042d00780c */ /* 0x000fe20003f25270 */
[----:B------:R-:W-:Y:S01]  /*99c0*/  IMAD.IADD R14, R44, 0x1, R91 ;  /* 0x000000012c0e7824 */ /* 0x000fe200078e025b */
[----:B------:R-:W-:Y:S02]  /*99d0*/  SEL R2, RZ, 0x1, P0 ;  /* 0x00000001ff027807 */ /* 0x000fe40000000000 */
[----:B--2---:R-:W-:Y:S02]  /*99e0*/  SEL R0, RZ, 0x1, P1 ;  /* 0x00000001ff007807 */ /* 0x004fe40000800000 */
[----:B------:R-:W-:Y:S02]  /*99f0*/  LOP3.LUT R99, R99, R2, RZ, 0x3c, !PT ;  /* 0x0000000263637212 */ /* 0x000fe400078e3cff */
[----:B------:R-:W-:Y:S02]  /*9a00*/  LOP3.LUT R100, R100, R0, RZ, 0x3c, !PT ;  /* 0x0000000064647212 */ /* 0x000fe400078e3cff */
[----:B------:R-:W-:Y:S02]  /*9a10*/  @P2 R2UR UR36, R98 ;  /* 0x00000000622422ca */ /* 0x000fe400000e0000 */
[----:B------:R-:W-:Y:S02]  /*9a20*/  SEL R109, R109, RZ, P0 ;  /* 0x000000ff6d6d7207 */ /* 0x000fe40000000000 */
[----:B------:R-:W-:Y:S01]  /*9a30*/  SEL R45, R45, RZ, P1 ;  /* 0x000000ff2d2d7207 */ /* 0x000fe20000800000 */
[----:B------:R-:W-:Y:S10]  /*9a40*/  @P2 BRA `(.L_x_157) ;  /* 0xffffffc000542947 */ /* 0x000ff4000383ffff */
[----:B------:R-:W-:-:S09]  /*9a50*/  UISETP.NE.AND UP0, UPT, UR50, URZ, UPT ;  /* 0x000000ff3200728c */ /* 0x000fd2000bf05270 */
[----:B------:R-:W-:Y:S05]  /*9a60*/  BRA.U !UP0, `(.L_x_158) ;  /* 0x0000000108487547 */ /* 0x000fea000b800000 */
[----:B------:R-:W2:Y:S02]  /*9a70*/  LDCU.64 UR4, c[0x0][0x890] ;  /* 0x00011200ff0477ac */ /* 0x000ea40008000a00 */
[----:B--2---:R-:W-:-:S04]  /*9a80*/  UISETP.NE.U32.AND UP0, UPT, UR4, URZ, UPT ;  /* 0x000000ff0400728c */ /* 0x004fc8000bf05070 */
[----:B------:R-:W-:-:S09]  /*9a90*/  UISETP.NE.AND.EX UP0, UPT, UR5, URZ, UPT, UP0 ;  /* 0x000000ff0500728c */ /* 0x000fd2000bf05300 */
[----:B------:R-:W-:Y:S05]  /*9aa0*/  BRA.U UP0, `(.L_x_159) ;  /* 0x00000001000c7547 */ /* 0x000fea000b800000 */
[----:B------:R-:W-:-:S13]  /*9ab0*/  FSETP.NEU.AND P0, PT, R49, RZ, PT ;  /* 0x000000ff3100720b */ /* 0x000fda0003f0d000 */
[----:B------:R-:W-:Y:S05]  /*9ac0*/  @!P0 EXIT ;  /* 0x000000000000894d */ /* 0x000fea0003800000 */
[----:B------:R-:W-:Y:S05]  /*9ad0*/  BRA `(.L_x_158) ;  /* 0x00000000002c7947 */ /* 0x000fea0003800000 */
.L_x_159:
[----:B------:R-:W-:Y:S01]  /*9ae0*/  ISETP.NE.AND P0, PT, R108, RZ, PT ;  /* 0x000000ff6c00720c */ /* 0x000fe20003f05270 */
[----:B------:R-:W-:-:S12]  /*9af0*/  BSSY.RECONVERGENT B0, `(.L_x_158) ;  /* 0x0000009000007945 */ /* 0x000fd80003800200 */
[----:B------:R-:W-:Y:S05]  /*9b00*/  @P0 BRA `(.L_x_160) ;  /* 0x0000000000140947 */ /* 0x000fea0003800000 */
[----:B------:R-:W2:Y:S02]  /*9b10*/  LDCU.64 UR4, c[0x0][0x888] ;  /* 0x00011100ff0477ac */ /* 0x000ea40008000a00 */
[----:B--2---:R-:W-:-:S04]  /*9b20*/  ISETP.NE.U32.AND P0, PT, RZ, UR4, PT ;  /* 0x00000004ff007c0c */ /* 0x004fc8000bf05070 */
[----:B------:R-:W-:-:S13]  /*9b30*/  ISETP.NE.AND.EX P0, PT, RZ, UR5, PT, P0 ;  /* 0x00000005ff007c0c */ /* 0x000fda000bf05300 */
[----:B------:R-:W-:Y:S05]  /*9b40*/  @!P0 EXIT ;  /* 0x000000000000894d */ /* 0x000fea0003800000 */
[----:B------:R-:W-:Y:S05]  /*9b50*/  BRA `(.L_x_161) ;  /* 0x0000000000087947 */ /* 0x000fea0003800000 */
.L_x_160:
[----:B------:R-:W-:-:S13]  /*9b60*/  FSETP.NEU.AND P0, PT, R49, RZ, PT ;  /* 0x000000ff3100720b */ /* 0x000fda0003f0d000 */
[----:B------:R-:W-:Y:S05]  /*9b70*/  @!P0 EXIT ;  /* 0x000000000000894d */ /* 0x000fea0003800000 */
.L_x_161:
[----:B------:R-:W-:Y:S05]  /*9b80*/  BSYNC.RECONVERGENT B0 ;  /* 0x0000000000007941 */ /* 0x000fea0003800200 */
.L_x_158:
[----:B------:R-:W-:Y:S01]  /*9b90*/  ULEA UR4, UR51, UR48, 0x3 ;  /* 0x0000003033047291 */ /* 0x000fe2000f8e18ff */
[----:B------:R-:W-:-:S04]  /*9ba0*/  DEPBAR.LE SB0, 0x0 ;  /* 0x000080000000791a */ /* 0x000fc80000000000 */
[----:B------:R-:W-:-:S04]  /*9bb0*/  UIADD3 UR4, UPT, UPT, UR4, 0x120, URZ ;  /* 0x0000012004047890 */ /* 0x000fc8000fffe0ff */
[----:B------:R-:W-:-:S09]  /*9bc0*/  UPRMT UR4, UR37, 0x654, UR4 ;  /* 0x0000065425047896 */ /* 0x000fd20008000004 */
[----:B------:R-:W-:Y:S01]  /*9bd0*/  SYNCS.ARRIVE.TRANS64.RED.A1T0 RZ, [UR4], RZ ;  /* 0x000000ffffff79a7 */ /* 0x000fe20008100404 */
[----:B------:R-:W-:Y:S05]  /*9be0*/  EXIT ;  /* 0x000000000000794d */ /* 0x000fea0003800000 */
.L_x_25:
[----:B--2---:R2:W4:Y:S02]  /*9bf0*/  SYNCS.PHASECHK.TRANS64.TRYWAIT P0, [R2+URZ+0x1c0], R3 ;  /* 0x0001c003020075a7 */ /* 0x00452400080011ff */
[----:B----4-:R-:W-:Y:S05]  /*9c00*/  @!P0 NANOSLEEP.SYNCS 0x989680 ;  /* 0x009896800000895d */ /* 0x010fea0003900000 */
[----:B------:R-:W4:Y:S02]  /*9c10*/  @!P0 SYNCS.PHASECHK.TRANS64 P0, [R2+URZ+0x1c0], R3 ;  /* 0x0001c003020085a7 */ /* 0x000f2400080010ff */
[----:B----4-:R-:W-:Y:S05]  /*9c20*/  @!P0 BRA `(.L_x_25) ;  /* 0xfffffffc00f08947 */ /* 0x010fea000383ffff */
[----:B------:R-:W-:Y:S05]  /*9c30*/  BRA `(.L_x_162) ;  /* 0xffffff7c00607947 */ /* 0x000fea000383ffff */
.L_x_28:
[----:B------:R-:W-:-:S07]  /*9c40*/  MOV R2, UR33 ;  /* 0x0000002100027c02 */ /* 0x000fce0008000f00 */
.L_x_163:
[----:B-1----:R1:W2:Y:S02]  /*9c50*/  SYNCS.PHASECHK.TRANS64.TRYWAIT P0, [R2+URZ+0x80], R4 ;  /* 0x00008004020075a7 */ /* 0x0022a400080011ff */
[----:B--2---:R-:W-:Y:S05]  /*9c60*/  @!P0 NANOSLEEP.SYNCS 0x989680 ;  /* 0x009896800000895d */ /* 0x004fea0003900000 */
[----:B------:R-:W2:Y:S02]  /*9c70*/  @!P0 SYNCS.PHASECHK.TRANS64 P0, [R2+URZ+0x80], R4 ;  /* 0x00008004020085a7 */ /* 0x000ea400080010ff */
[----:B--2---:R-:W-:Y:S05]  /*9c80*/  @!P0 BRA `(.L_x_163) ;  /* 0xfffffffc00f08947 */ /* 0x004fea000383ffff */
[----:B------:R-:W-:Y:S05]  /*9c90*/  BRA `(.L_x_27) ;  /* 0xffffff7c00c87947 */ /* 0x000fea000383ffff */
.L_x_35:
[----:B-1----:R-:W-:-:S07]  /*9ca0*/  MOV R2, UR17 ;  /* 0x0000001100027c02 */ /* 0x002fce0008000f00 */
.L_x_164:
[----:B-1----:R1:W2:Y:S02]  /*9cb0*/  SYNCS.PHASECHK.TRANS64.TRYWAIT P0, [R2+URZ+0x80], R4 ;  /* 0x00008004020075a7 */ /* 0x0022a400080011ff */
[----:B--2---:R-:W-:Y:S05]  /*9cc0*/  @!P0 NANOSLEEP.SYNCS 0x989680 ;  /* 0x009896800000895d */ /* 0x004fea0003900000 */
[----:B------:R-:W2:Y:S02]  /*9cd0*/  @!P0 SYNCS.PHASECHK.TRANS64 P0, [R2+URZ+0x80], R4 ;  /* 0x00008004020085a7 */ /* 0x000ea400080010ff */
[----:B--2---:R-:W-:Y:S05]  /*9ce0*/  @!P0 BRA `(.L_x_164) ;  /* 0xfffffffc00f08947 */ /* 0x004fea000383ffff */
[----:B------:R-:W-:Y:S05]  /*9cf0*/  BRA `(.L_x_34) ;  /* 0xffffff8000847947 */ /* 0x000fea000383ffff */
.L_x_40:
[----:B-1----:R1:W2:Y:S02]  /*9d00*/  SYNCS.PHASECHK.TRANS64.TRYWAIT P0, [R2+URZ+0x150], R3 ;  /* 0x00015003020075a7 */ /* 0x0022a400080011ff */
[----:B--2---:R-:W-:Y:S05]  /*9d10*/  @!P0 NANOSLEEP.SYNCS 0x989680 ;  /* 0x009896800000895d */ /* 0x004fea0003900000 */
[----:B------:R-:W2:Y:S02]  /*9d20*/  @!P0 SYNCS.PHASECHK.TRANS64 P0, [R2+URZ+0x150], R3 ;  /* 0x00015003020085a7 */ /* 0x000ea400080010ff */
[----:B--2---:R-:W-:Y:S05]  /*9d30*/  @!P0 BRA `(.L_x_40) ;  /* 0xfffffffc00f08947 */ /* 0x004fea000383ffff */
[----:B------:R-:W-:Y:S05]  /*9d40*/  BRA `(.L_x_165) ;  /* 0xffffff8400287947 */ /* 0x000fea000383ffff */
.L_x_44:
[----:B---3--:R-:W-:-:S07]  /*9d50*/  MOV R0, UR4 ;  /* 0x0000000400007c02 */ /* 0x008fce0008000f00 */
.L_x_166:
[----:B-1----:R1:W2:Y:S02]  /*9d60*/  SYNCS.PHASECHK.TRANS64.TRYWAIT P0, [R0+URZ], R2 ;  /* 0x00000002000075a7 */ /* 0x0022a400080011ff */
[----:B--2---:R-:W-:Y:S05]  /*9d70*/  @!P0 NANOSLEEP.SYNCS 0x989680 ;  /* 0x009896800000895d */ /* 0x004fea0003900000 */
[----:B------:R-:W2:Y:S02]  /*9d80*/  @!P0 SYNCS.PHASECHK.TRANS64 P0, [R0+URZ], R2 ;  /* 0x00000002000085a7 */ /* 0x000ea400080010ff */
[----:B--2---:R-:W-:Y:S05]  /*9d90*/  @!P0 BRA `(.L_x_166) ;  /* 0xfffffffc00f08947 */ /* 0x004fea000383ffff */
[----:B------:R-:W-:Y:S05]  /*9da0*/  BRA `(.L_x_167) ;  /* 0xffffff8800987947 */ /* 0x000fea000383ffff */
.L_x_45:
[----:B---3--:R-:W-:-:S07]  /*9db0*/  MOV R0, UR4 ;  /* 0x0000000400007c02 */ /* 0x008fce0008000f00 */
.L_x_168:
[----:B-1----:R1:W2:Y:S02]  /*9dc0*/  SYNCS.PHASECHK.TRANS64.TRYWAIT P0, [R0+URZ], R3 ;  /* 0x00000003000075a7 */ /* 0x0022a400080011ff */
[----:B--2---:R-:W-:Y:S05]  /*9dd0*/  @!P0 NANOSLEEP.SYNCS 0x989680 ;  /* 0x009896800000895d */ /* 0x004fea0003900000 */
[----:B------:R-:W2:Y:S02]  /*9de0*/  @!P0 SYNCS.PHASECHK.TRANS64 P0, [R0+URZ], R3 ;  /* 0x00000003000085a7 */ /* 0x000ea400080010ff */
[----:B--2---:R-:W-:Y:S05]  /*9df0*/  @!P0 BRA `(.L_x_168) ;  /* 0xfffffffc00f08947 */ /* 0x004fea000383ffff */
[----:B------:R-:W-:Y:S05]  /*9e00*/  BRA `(.L_x_169) ;  /* 0xffffff8800a47947 */ /* 0x000fea000383ffff */
.L_x_46:
[----:B---3--:R-:W-:-:S07]  /*9e10*/  MOV R0, UR4 ;  /* 0x0000000400007c02 */ /* 0x008fce0008000f00 */
.L_x_170:
[----:B-1----:R1:W2:Y:S02]  /*9e20*/  SYNCS.PHASECHK.TRANS64.TRYWAIT P0, [R0+URZ], R3 ;  /* 0x00000003000075a7 */ /* 0x0022a400080011ff */
[----:B--2---:R-:W-:Y:S05]  /*9e30*/  @!P0 NANOSLEEP.SYNCS 0x989680 ;  /* 0x009896800000895d */ /* 0x004fea0003900000 */
[----:B------:R-:W2:Y:S02]  /*9e40*/  @!P0 SYNCS.PHASECHK.TRANS64 P0, [R0+URZ], R3 ;  /* 0x00000003000085a7 */ /* 0x000ea400080010ff */
[----:B--2---:R-:W-:Y:S05]  /*9e50*/  @!P0 BRA `(.L_x_170) ;  /* 0xfffffffc00f08947 */ /* 0x004fea000383ffff */
[----:B------:R-:W-:Y:S05]  /*9e60*/  BRA `(.L_x_171) ;  /* 0xffffff8800b07947 */ /* 0x000fea000383ffff */
.L_x_47:
[----:B---3--:R-:W-:-:S07]  /*9e70*/  MOV R0, UR4 ;  /* 0x0000000400007c02 */ /* 0x008fce0008000f00 */
.L_x_172:
[----:B-1----:R1:W2:Y:S02]  /*9e80*/  SYNCS.PHASECHK.TRANS64.TRYWAIT P0, [R0+URZ], R3 ;  /* 0x00000003000075a7 */ /* 0x0022a400080011ff */
[----:B--2---:R-:W-:Y:S05]  /*9e90*/  @!P0 NANOSLEEP.SYNCS 0x989680 ;  /* 0x009896800000895d */ /* 0x004fea0003900000 */
[----:B------:R-:W2:Y:S02]  /*9ea0*/  @!P0 SYNCS.PHASECHK.TRANS64 P0, [R0+URZ], R3 ;  /* 0x00000003000085a7 */ /* 0x000ea400080010ff */
[----:B--2---:R-:W-:Y:S05]  /*9eb0*/  @!P0 BRA `(.L_x_172) ;  /* 0xfffffffc00f08947 */ /* 0x004fea000383ffff */
[----:B------:R-:W-:Y:S05]  /*9ec0*/  BRA `(.L_x_173) ;  /* 0xffffff8800bc7947 */ /* 0x000fea000383ffff */
.L_x_48:
[----:B---3--:R-:W-:-:S07]  /*9ed0*/  MOV R0, UR4 ;  /* 0x0000000400007c02 */ /* 0x008fce0008000f00 */
.L_x_174:
[----:B-1----:R1:W2:Y:S02]  /*9ee0*/  SYNCS.PHASECHK.TRANS64.TRYWAIT P0, [R0+URZ], R3 ;  /* 0x00000003000075a7 */ /* 0x0022a400080011ff */
[----:B--2---:R-:W-:Y:S05]  /*9ef0*/  @!P0 NANOSLEEP.SYNCS 0x989680 ;  /* 0x009896800000895d */ /* 0x004fea0003900000 */
[----:B------:R-:W2:Y:S02]  /*9f00*/  @!P0 SYNCS.PHASECHK.TRANS64 P0, [R0+URZ], R3 ;  /* 0x00000003000085a7 */ /* 0x000ea400080010ff */
[----:B--2---:R-:W-:Y:S05]  /*9f10*/  @!P0 BRA `(.L_x_174) ;  /* 0xfffffffc00f08947 */ /* 0x004fea000383ffff */
[----:B------:R-:W-:Y:S05]  /*9f20*/  BRA `(.L_x_175) ;  /* 0xffffff8800c87947 */ /* 0x000fea000383ffff */
.L_x_49:
[----:B---3--:R-:W-:-:S07]  /*9f30*/  MOV R0, UR4 ;  /* 0x0000000400007c02 */ /* 0x008fce0008000f00 */
.L_x_176:
[----:B-1----:R1:W2:Y:S02]  /*9f40*/  SYNCS.PHASECHK.TRANS64.TRYWAIT P0, [R0+URZ], R3 ;  /* 0x00000003000075a7 */ /* 0x0022a400080011ff */
[----:B--2---:R-:W-:Y:S05]  /*9f50*/  @!P0 NANOSLEEP.SYNCS 0x989680 ;  /* 0x009896800000895d */ /* 0x004fea0003900000 */
[----:B------:R-:W2:Y:S02]  /*9f60*/  @!P0 SYNCS.PHASECHK.TRANS64 P0, [R0+URZ], R3 ;  /* 0x00000003000085a7 */ /* 0x000ea400080010ff */
[----:B--2---:R-:W-:Y:S05]  /*9f70*/  @!P0 BRA `(.L_x_176) ;  /* 0xfffffffc00f08947 */ /* 0x004fea000383ffff */
[----:B------:R-:W-:Y:S05]  /*9f80*/  BRA `(.L_x_177) ;  /* 0xffffff8800d47947 */ /* 0x000fea000383ffff */
.L_x_50:
[----:B---3--:R-:W-:-:S07]  /*9f90*/  MOV R0, UR4 ;  /* 0x0000000400007c02 */ /* 0x008fce0008000f00 */
.L_x_178:
[----:B-1----:R1:W2:Y:S02]  /*9fa0*/  SYNCS.PHASECHK.TRANS64.TRYWAIT P0, [R0+URZ], R3 ;  /* 0x00000003000075a7 */ /* 0x0022a400080011ff */
[----:B--2---:R-:W-:Y:S05]  /*9fb0*/  @!P0 NANOSLEEP.SYNCS 0x989680 ;  /* 0x009896800000895d */ /* 0x004fea0003900000 */
[----:B------:R-:W2:Y:S02]  /*9fc0*/  @!P0 SYNCS.PHASECHK.TRANS64 P0, [R0+URZ], R3 ;  /* 0x00000003000085a7 */ /* 0x000ea400080010ff */
[----:B--2---:R-:W-:Y:S05]  /*9fd0*/  @!P0 BRA `(.L_x_178) ;  /* 0xfffffffc00f08947 */ /* 0x004fea000383ffff */
[----:B------:R-:W-:Y:S05]  /*9fe0*/  BRA `(.L_x_179) ;  /* 0xffffff8800e07947 */ /* 0x000fea000383ffff */
.L_x_51:
[----:B---3--:R-:W-:-:S07]  /*9ff0*/  MOV R0, UR4 ;  /* 0x0000000400007c02 */ /* 0x008fce0008000f00 */
.L_x_180:
[----:B-1----:R1:W2:Y:S02]  /*a000*/  SYNCS.PHASECHK.TRANS64.TRYWAIT P0, [R0+URZ], R3 ;  /* 0x00000003000075a7 */ /* 0x0022a400080011ff */
[----:B--2---:R-:W-:Y:S05]  /*a010*/  @!P0 NANOSLEEP.SYNCS 0x989680 ;  /* 0x009896800000895d */ /* 0x004fea0003900000 */
[----:B------:R-:W2:Y:S02]  /*a020*/  @!P0 SYNCS.PHASECHK.TRANS64 P0, [R0+URZ], R3 ;  /* 0x00000003000085a7 */ /* 0x000ea400080010ff */
[----:B--2---:R-:W-:Y:S05]  /*a030*/  @!P0 BRA `(.L_x_180) ;  /* 0xfffffffc00f08947 */ /* 0x004fea000383ffff */
[----:B------:R-:W-:Y:S05]  /*a040*/  BRA `(.L_x_181) ;  /* 0xffffff8800ec7947 */ /* 0x000fea000383ffff */
.L_x_52:
[----:B---3--:R-:W-:-:S07]  /*a050*/  MOV R0, UR4 ;  /* 0x0000000400007c02 */ /* 0x008fce0008000f00 */
.L_x_182:
[----:B-1----:R1:W2:Y:S02]  /*a060*/  SYNCS.PHASECHK.TRANS64.TRYWAIT P0, [R0+URZ], R3 ;  /* 0x00000003000075a7 */ /* 0x0022a400080011ff */
[----:B--2---:R-:W-:Y:S05]  /*a070*/  @!P0 NANOSLEEP.SYNCS 0x989680 ;  /* 0x009896800000895d */ /* 0x004fea0003900000 */
[----:B------:R-:W2:Y:S02]  /*a080*/  @!P0 SYNCS.PHASECHK.TRANS64 P0, [R0+URZ], R3 ;  /* 0x00000003000085a7 */ /* 0x000ea400080010ff */
[----:B--2---:R-:W-:Y:S05]  /*a090*/  @!P0 BRA `(.L_x_182) ;  /* 0xfffffffc00f08947 */ /* 0x004fea000383ffff */
[----:B------:R-:W-:Y:S05]  /*a0a0*/  BRA `(.L_x_183) ;  /* 0xffffff8800f87947 */ /* 0x000fea000383ffff */
.L_x_53:
[----:B---3--:R-:W-:-:S07]  /*a0b0*/  MOV R0, UR4 ;  /* 0x0000000400007c02 */ /* 0x008fce0008000f00 */
.L_x_184:
[----:B-1----:R1:W2:Y:S02]  /*a0c0*/  SYNCS.PHASECHK.TRANS64.TRYWAIT P0, [R0+URZ], R3 ;  /* 0x00000003000075a7 */ /* 0x0022a400080011ff */
[----:B--2---:R-:W-:Y:S05]  /*a0d0*/  @!P0 NANOSLEEP.SYNCS 0x989680 ;  /* 0x009896800000895d */ /* 0x004fea0003900000 */
[----:B------:R-:W2:Y:S02]  /*a0e0*/  @!P0 SYNCS.PHASECHK.TRANS64 P0, [R0+URZ], R3 ;  /* 0x00000003000085a7 */ /* 0x000ea400080010ff */
[----:B--2---:R-:W-:Y:S05]  /*a0f0*/  @!P0 BRA `(.L_x_184) ;  /* 0xfffffffc00f08947 */ /* 0x004fea000383ffff */
[----:B------:R-:W-:Y:S05]  /*a100*/  BRA `(.L_x_185) ;  /* 0xffffff8c00047947 */ /* 0x000fea000383ffff */
.L_x_54:
[----:B---3--:R-:W-:-:S07]  /*a110*/  MOV R0, UR4 ;  /* 0x0000000400007c02 */ /* 0x008fce0008000f00 */
.L_x_186:
[----:B-1----:R1:W2:Y:S02]  /*a120*/  SYNCS.PHASECHK.TRANS64.TRYWAIT P0, [R0+URZ], R3 ;  /* 0x00000003000075a7 */ /* 0x0022a400080011ff */
[----:B--2---:R-:W-:Y:S05]  /*a130*/  @!P0 NANOSLEEP.SYNCS 0x989680 ;  /* 0x009896800000895d */ /* 0x004fea0003900000 */
[----:B------:R-:W2:Y:S02]  /*a140*/  @!P0 SYNCS.PHASECHK.TRANS64 P0, [R0+URZ], R3 ;  /* 0x00000003000085a7 */ /* 0x000ea400080010ff */
[----:B--2---:R-:W-:Y:S05]  /*a150*/  @!P0 BRA `(.L_x_186) ;  /* 0xfffffffc00f08947 */ /* 0x004fea000383ffff */
[----:B------:R-:W-:Y:S05]  /*a160*/  BRA `(.L_x_187) ;  /* 0xffffff8c00107947 */ /* 0x000fea000383ffff */
.L_x_55:
[----:B---3--:R-:W-:-:S07]  /*a170*/  MOV R0, UR4 ;  /* 0x0000000400007c02 */ /* 0x008fce0008000f00 */
.L_x_188:
[----:B-1----:R1:W2:Y:S02]  /*a180*/  SYNCS.PHASECHK.TRANS64.TRYWAIT P0, [R0+URZ], R3 ;  /* 0x00000003000075a7 */ /* 0x0022a400080011ff */
[----:B--2---:R-:W-:Y:S05]  /*a190*/  @!P0 NANOSLEEP.SYNCS 0x989680 ;  /* 0x009896800000895d */ /* 0x004fea0003900000 */
[----:B------:R-:W2:Y:S02]  /*a1a0*/  @!P0 SYNCS.PHASECHK.TRANS64 P0, [R0+URZ], R3 ;  /* 0x00000003000085a7 */ /* 0x000ea400080010ff */
[----:B--2---:R-:W-:Y:S05]  /*a1b0*/  @!P0 BRA `(.L_x_188) ;  /* 0xfffffffc00f08947 */ /* 0x004fea000383ffff */
[----:B------:R-:W-:Y:S05]  /*a1c0*/  BRA `(.L_x_189) ;  /* 0xffffff8c001c7947 */ /* 0x000fea000383ffff */
.L_x_56:
[----:B---3--:R-:W-:-:S07]  /*a1d0*/  MOV R0, UR4 ;  /* 0x0000000400007c02 */ /* 0x008fce0008000f00 */
.L_x_190:
[----:B-1----:R1:W2:Y:S02]  /*a1e0*/  SYNCS.PHASECHK.TRANS64.TRYWAIT P0, [R0+URZ], R3 ;  /* 0x00000003000075a7 */ /* 0x0022a400080011ff */
[----:B--2---:R-:W-:Y:S05]  /*a1f0*/  @!P0 NANOSLEEP.SYNCS 0x989680 ;  /* 0x009896800000895d */ /* 0x004fea0003900000 */
[----:B------:R-:W2:Y:S02]  /*a200*/  @!P0 SYNCS.PHASECHK.TRANS64 P0, [R0+URZ], R3 ;  /* 0x00000003000085a7 */ /* 0x000ea400080010ff */
[----:B--2---:R-:W-:Y:S05]  /*a210*/  @!P0 BRA `(.L_x_190) ;  /* 0xfffffffc00f08947 */ /* 0x004fea000383ffff */
[----:B------:R-:W-:Y:S05]  /*a220*/  BRA `(.L_x_191) ;  /* 0xffffff8c00287947 */ /* 0x000fea000383ffff */
.L_x_57:
[----:B---3--:R-:W-:-:S07]  /*a230*/  MOV R0, UR4 ;  /* 0x0000000400007c02 */ /* 0x008fce0008000f00 */
.L_x_192:
[----:B-1----:R1:W2:Y:S02]  /*a240*/  SYNCS.PHASECHK.TRANS64.TRYWAIT P0, [R0+URZ], R3 ;  /* 0x00000003000075a7 */ /* 0x0022a400080011ff */
[----:B--2---:R-:W-:Y:S05]  /*a250*/  @!P0 NANOSLEEP.SYNCS 0x989680 ;  /* 0x009896800000895d */ /* 0x004fea0003900000 */
[----:B------:R-:W2:Y:S02]  /*a260*/  @!P0 SYNCS.PHASECHK.TRANS64 P0, [R0+URZ], R3 ;  /* 0x00000003000085a7 */ /* 0x000ea400080010ff */
[----:B--2---:R-:W-:Y:S05]  /*a270*/  @!P0 BRA `(.L_x_192) ;  /* 0xfffffffc00f08947 */ /* 0x004fea000383ffff */
[----:B------:R-:W-:Y:S05]  /*a280*/  BRA `(.L_x_193) ;  /* 0xffffff8c00347947 */ /* 0x000fea000383ffff */
.L_x_58:
[----:B---3--:R-:W-:-:S07]  /*a290*/  MOV R0, UR4 ;  /* 0x0000000400007c02 */ /* 0x008fce0008000f00 */
.L_x_194:
[----:B-1----:R1:W2:Y:S02]  /*a2a0*/  SYNCS.PHASECHK.TRANS64.TRYWAIT P0, [R0+URZ], R3 ;  /* 0x00000003000075a7 */ /* 0x0022a400080011ff */
[----:B--2---:R-:W-:Y:S05]  /*a2b0*/  @!P0 NANOSLEEP.SYNCS 0x989680 ;  /* 0x009896800000895d */ /* 0x004fea0003900000 */
[----:B------:R-:W2:Y:S02]  /*a2c0*/  @!P0 SYNCS.PHASECHK.TRANS64 P0, [R0+URZ], R3 ;  /* 0x00000003000085a7 */ /* 0x000ea400080010ff */
[----:B--2---:R-:W-:Y:S05]  /*a2d0*/  @!P0 BRA `(.L_x_194) ;  /* 0xfffffffc00f08947 */ /* 0x004fea000383ffff */
[----:B------:R-:W-:Y:S05]  /*a2e0*/  BRA `(.L_x_195) ;  /* 0xffffff8c00407947 */ /* 0x000fea000383ffff */
.L_x_61:
[----:B-1----:R1:W2:Y:S02]  /*a2f0*/  SYNCS.PHASECHK.TRANS64.TRYWAIT P0, [R0+URZ+0x1b0], R4 ;  /* 0x0001b004000075a7 */ /* 0x0022a400080011ff */
[----:B--2---:R-:W-:Y:S05]  /*a300*/  @!P0 NANOSLEEP.SYNCS 0x989680 ;  /* 0x009896800000895d */ /* 0x004fea0003900000 */
[----:B------:R-:W2:Y:S02]  /*a310*/  @!P0 SYNCS.PHASECHK.TRANS64 P0, [R0+URZ+0x1b0], R4 ;  /* 0x0001b004000085a7 */ /* 0x000ea400080010ff */
[----:B--2---:R-:W-:Y:S05]  /*a320*/  @!P0 BRA `(.L_x_61) ;  /* 0xfffffffc00f08947 */ /* 0x004fea000383ffff */
[----:B------:R-:W-:Y:S05]  /*a330*/  BRA `(.L_x_196) ;  /* 0xffffff8c00a07947 */ /* 0x000fea000383ffff */
.L_x_62:
[----:B------:R-:W-:-:S07]  /*a340*/  MOV R0, UR5 ;  /* 0x0000000500007c02 */ /* 0x000fce0008000f00 */
.L_x_197:
[----:B-1----:R1:W2:Y:S02]  /*a350*/  SYNCS.PHASECHK.TRANS64.TRYWAIT P0, [R0+URZ+0x160], R5 ;  /* 0x00016005000075a7 */ /* 0x0022a400080011ff */
[----:B--2---:R-:W-:Y:S05]  /*a360*/  @!P0 NANOSLEEP.SYNCS 0x989680 ;  /* 0x009896800000895d */ /* 0x004fea0003900000 */
[----:B------:R-:W2:Y:S02]  /*a370*/  @!P0 SYNCS.PHASECHK.TRANS64 P0, [R0+URZ+0x160], R5 ;  /* 0x00016005000085a7 */ /* 0x000ea400080010ff */
[----:B--2---:R-:W-:Y:S05]  /*a380*/  @!P0 BRA `(.L_x_197) ;  /* 0xfffffffc00f08947 */ /* 0x004fea000383ffff */
[----:B------:R-:W-:Y:S05]  /*a390*/  BRA `(.L_x_198) ;  /* 0xffffff8c00b07947 */ /* 0x000fea000383ffff */
.L_x_63:
[----:B-1----:R1:W2:Y:S02]  /*a3a0*/  SYNCS.PHASECHK.TRANS64.TRYWAIT P1, [R0+URZ+0x150], R4 ;  /* 0x00015004000075a7 */ /* 0x0022a400080211ff */
[----:B--2---:R-:W-:Y:S05]  /*a3b0*/  @!P1 NANOSLEEP.SYNCS 0x989680 ;  /* 0x009896800000995d */ /* 0x004fea0003900000 */
[----:B------:R-:W2:Y:S02]  /*a3c0*/  @!P1 SYNCS.PHASECHK.TRANS64 P1, [R0+URZ+0x150], R4 ;  /* 0x00015004000095a7 */ /* 0x000ea400080210ff */
[----:B--2---:R-:W-:Y:S05]  /*a3d0*/  @!P1 BRA `(.L_x_63) ;  /* 0xfffffffc00f09947 */ /* 0x004fea000383ffff */
[----:B------:R-:W-:Y:S05]  /*a3e0*/  BRA `(.L_x_199) ;  /* 0xffffff8c00e07947 */ /* 0x000fea000383ffff */
.L_x_66:
[----:B------:R-:W-:-:S07]  /*a3f0*/  MOV R0, UR5 ;  /* 0x0000000500007c02 */ /* 0x000fce0008000f00 */
.L_x_200:
[----:B-1----:R1:W2:Y:S02]  /*a400*/  SYNCS.PHASECHK.TRANS64.TRYWAIT P0, [R0+URZ+0x160], R2 ;  /* 0x00016002000075a7 */ /* 0x0022a400080011ff */
[----:B--2---:R-:W-:Y:S05]  /*a410*/  @!P0 NANOSLEEP.SYNCS 0x989680 ;  /* 0x009896800000895d */ /* 0x004fea0003900000 */
[----:B------:R-:W2:Y:S02]  /*a420*/  @!P0 SYNCS.PHASECHK.TRANS64 P0, [R0+URZ+0x160], R2 ;  /* 0x00016002000085a7 */ /* 0x000ea400080010ff */
[----:B--2---:R-:W-:Y:S05]  /*a430*/  @!P0 BRA `(.L_x_200) ;  /* 0xfffffffc00f08947 */ /* 0x004fea000383ffff */
[----:B------:R-:W-:Y:S05]  /*a440*/  BRA `(.L_x_65) ;  /* 0xffffff9000347947 */ /* 0x000fea000383ffff */
.L_x_75:
[----:B-1----:R-:W-:-:S04]  /*a450*/  MOV R4, UR6 ;  /* 0x0000000600047c02 */ /* 0x002fc80008000f00 */
[----:B------:R1:W2:Y:S03]  /*a460*/  SYNCS.PHASECHK.TRANS64.TRYWAIT P0, [R4+URZ+0x8], R5 ;  /* 0x00000805040075a7 */ /* 0x0002a600080011ff */
[----:B--2---:R-:W-:Y:S05]  /*a470*/  @!P0 NANOSLEEP.SYNCS 0x989680 ;  /* 0x009896800000895d */ /* 0x004fea0003900000 */
[----:B------:R-:W2:Y:S02]  /*a480*/  @!P0 SYNCS.PHASECHK.TRANS64 P0, [R4+URZ+0x8], R5 ;  /* 0x00000805040085a7 */ /* 0x000ea400080010ff */
[----:B--2---:R-:W-:Y:S05]  /*a490*/  @!P0 BRA `(.L_x_75) ;  /* 0xfffffffc00ec8947 */ /* 0x004fea000383ffff */
[----:B------:R-:W-:Y:S05]  /*a4a0*/  BRA `(.L_x_74) ;  /* 0xffffff9000e87947 */ /* 0x000fea000383ffff */
.L_x_77:
[----:B------:R-:W-:Y:S01]  /*a4b0*/  BSSY B0, `(.L_x_201) ;  /* 0x0000006000007945 */ /* 0x000fe20003800000 */
[----:B------:R-:W-:-:S07]  /*a4c0*/  MOV R15, 0xffffffff ;  /* 0xffffffff000f7802 */ /* 0x000fce0000000f00 */
[----:B-1---5:R-:W-:Y:S05]  /*a4d0*/  WARPSYNC.COLLECTIVE R15, `(.L_x_202) ;  /* 0x000000000f0c7348 */ /* 0x022fea0003c00000 */
[----:B------:R-:W-:Y:S02]  /*a4e0*/  ELECT P6, UR79, PT ;  /* 0x00000000004f782f */ /* 0x000fe400038c0000 */
[----:B------:R-:W-:Y:S01]  /*a4f0*/  MOV R14, UR79 ;  /* 0x0000004f000e7c02 */ /* 0x000fe20008000f00 */
[----:B-1---5:R-:W-:Y:S10]  /*a500*/  ENDCOLLECTIVE ;  /* 0x000000000000791b */ /* 0x022ff40003800000 */
.L_x_202:
[----:B------:R-:W-:Y:S05]  /*a510*/  BSYNC B0 ;  /* 0x0000000000007941 */ /* 0x000fea0003800000 */
.L_x_201:
[----:B------:R-:W-:Y:S05]  /*a520*/  BRA `(.L_x_203) ;  /* 0xffffff9400187947 */ /* 0x000fea000383ffff */
.L_x_79:
[----:B-1----:R-:W-:-:S04]  /*a530*/  MOV R2, UR6 ;  /* 0x0000000600027c02 */ /* 0x002fc80008000f00 */
[----:B------:R1:W2:Y:S03]  /*a540*/  SYNCS.PHASECHK.TRANS64.TRYWAIT P0, [R2+URZ+0x8], R3 ;  /* 0x00000803020075a7 */ /* 0x0002a600080011ff */
[----:B--2---:R-:W-:Y:S05]  /*a550*/  @!P0 NANOSLEEP.SYNCS 0x989680 ;  /* 0x009896800000895d */ /* 0x004fea0003900000 */
[----:B------:R-:W2:Y:S02]  /*a560*/  @!P0 SYNCS.PHASECHK.TRANS64 P0, [R2+URZ+0x8], R3 ;  /* 0x00000803020085a7 */ /* 0x000ea400080010ff */
[----:B--2---:R-:W-:Y:S05]  /*a570*/  @!P0 BRA `(.L_x_79) ;  /* 0xfffffffc00ec8947 */ /* 0x004fea000383ffff */
[----:B------:R-:W-:Y:S05]  /*a580*/  BRA `(.L_x_78) ;  /* 0xffffff94001c7947 */ /* 0x000fea000383ffff */
.L_x_80:
[----:B-1----:R1:W2:Y:S02]  /*a590*/  SYNCS.PHASECHK.TRANS64.TRYWAIT P0, [R0+URZ+0x150], R4 ;  /* 0x00015004000075a7 */ /* 0x0022a400080011ff */
[----:B--2---:R-:W-:Y:S05]  /*a5a0*/  @!P0 NANOSLEEP.SYNCS 0x989680 ;  /* 0x009896800000895d */ /* 0x004fea0003900000 */
[----:B------:R-:W2:Y:S02]  /*a5b0*/  @!P0 SYNCS.PHASECHK.TRANS64 P0, [R0+URZ+0x150], R4 ;  /* 0x00015004000085a7 */ /* 0x000ea400080010ff */
[----:B--2---:R-:W-:Y:S05]  /*a5c0*/  @!P0 BRA `(.L_x_80) ;  /* 0xfffffffc00f08947 */ /* 0x004fea000383ffff */
[----:B------:R-:W-:Y:S05]  /*a5d0*/  BRA `(.L_x_204) ;  /* 0xffffff9400f87947 */ /* 0x000fea000383ffff */
.L_x_82:
[----:B------:R-:W-:-:S07]  /*a5e0*/  MOV R0, UR10 ;  /* 0x0000000a00007c02 */ /* 0x000fce0008000f00 */
.L_x_205:
[----:B-1----:R1:W2:Y:S02]  /*a5f0*/  SYNCS.PHASECHK.TRANS64.TRYWAIT P0, [R0+URZ+0x190], R4 ;  /* 0x00019004000075a7 */ /* 0x0022a400080011ff */
[----:B--2---:R-:W-:Y:S05]  /*a600*/  @!P0 NANOSLEEP.SYNCS 0x989680 ;  /* 0x009896800000895d */ /* 0x004fea0003900000 */
[----:B------:R-:W2:Y:S02]  /*a610*/  @!P0 SYNCS.PHASECHK.TRANS64 P0, [R0+URZ+0x190], R4 ;  /* 0x00019004000085a7 */ /* 0x000ea400080010ff */
[----:B--2---:R-:W-:Y:S05]  /*a620*/  @!P0 BRA `(.L_x_205) ;  /* 0xfffffffc00f08947 */ /* 0x004fea000383ffff */
[----:B------:R-:W-:Y:S05]  /*a630*/  BRA `(.L_x_206) ;  /* 0xffffff9800447947 */ /* 0x000fea000383ffff */
.L_x_85:
[----:B------:R-:W-:Y:S07]  /*a640*/  MOV R0, UR9 ;  /* 0x0000000900007c02 */ /* 0x000fee0008000f00 */
.L_x_207:
[----:B-1----:R1:W2:Y:S02]  /*a650*/  SYNCS.PHASECHK.TRANS64.TRYWAIT P0, [R0+URZ], R4 ;  /* 0x00000004000075a7 */ /* 0x0022a400080011ff */
[----:B--2---:R-:W-:Y:S05]  /*a660*/  @!P0 NANOSLEEP.SYNCS 0x989680 ;  /* 0x009896800000895d */ /* 0x004fea0003900000 */
[----:B------:R-:W2:Y:S02]  /*a670*/  @!P0 SYNCS.PHASECHK.TRANS64 P0, [R0+URZ], R4 ;  /* 0x00000004000085a7 */ /* 0x000ea400080010ff */
[----:B--2---:R-:W-:Y:S05]  /*a680*/  @!P0 BRA `(.L_x_207) ;  /* 0xfffffffc00f08947 */ /* 0x004fea000383ffff */
[----:B------:R-:W-:Y:S05]  /*a690*/  BRA `(.L_x_84) ;  /* 0xffffff9800587947 */ /* 0x000fea000383ffff */
.L_x_89:
[----:B-1----:R-:W-:-:S07]  /*a6a0*/  MOV R0, UR7 ;  /* 0x0000000700007c02 */ /* 0x002fce0008000f00 */
.L_x_208:
[----:B-1----:R1:W2:Y:S02]  /*a6b0*/  SYNCS.PHASECHK.TRANS64.TRYWAIT P0, [R0+URZ], R2 ;  /* 0x00000002000075a7 */ /* 0x0022a400080011ff */
[----:B--2---:R-:W-:Y:S05]  /*a6c0*/  @!P0 NANOSLEEP.SYNCS 0x989680 ;  /* 0x009896800000895d */ /* 0x004fea0003900000 */
[----:B------:R-:W2:Y:S02]  /*a6d0*/  @!P0 SYNCS.PHASECHK.TRANS64 P0, [R0+URZ], R2 ;  /* 0x00000002000085a7 */ /* 0x000ea400080010ff */
[----:B--2---:R-:W-:Y:S05]  /*a6e0*/  @!P0 BRA `(.L_x_208) ;  /* 0xfffffffc00f08947 */ /* 0x004fea000383ffff */
[----:B------:R-:W-:Y:S05]  /*a6f0*/  BRA `(.L_x_209) ;  /* 0xffffff9c00247947 */ /* 0x000fea000383ffff */
.L_x_90:
[----:B------:R-:W-:-:S07]  /*a700*/  MOV R0, UR7 ;  /* 0x0000000700007c02 */ /* 0x000fce0008000f00 */
.L_x_210:
[----:B-1----:R1:W2:Y:S02]  /*a710*/  SYNCS.PHASECHK.TRANS64.TRYWAIT P0, [R0+URZ], R3 ;  /* 0x00000003000075a7 */ /* 0x0022a400080011ff */
[----:B--2---:R-:W-:Y:S05]  /*a720*/  @!P0 NANOSLEEP.SYNCS 0x989680 ;  /* 0x009896800000895d */ /* 0x004fea0003900000 */
[----:B------:R-:W2:Y:S02]  /*a730*/  @!P0 SYNCS.PHASECHK.TRANS64 P0, [R0+URZ], R3 ;  /* 0x00000003000085a7 */ /* 0x000ea400080010ff */
[----:B--2---:R-:W-:Y:S05]  /*a740*/  @!P0 BRA `(.L_x_210) ;  /* 0xfffffffc00f08947 */ /* 0x004fea000383ffff */
[----:B------:R-:W-:Y:S05]  /*a750*/  BRA `(.L_x_211) ;  /* 0xffffff9c00307947 */ /* 0x000fea000383ffff */
.L_x_91:
[----:B------:R-:W-:-:S07]  /*a760*/  MOV R0, UR7 ;  /* 0x0000000700007c02 */ /* 0x000fce0008000f00 */
.L_x_212:
[----:B-1----:R1:W2:Y:S02]  /*a770*/  SYNCS.PHASECHK.TRANS64.TRYWAIT P0, [R0+URZ], R3 ;  /* 0x00000003000075a7 */ /* 0x0022a400080011ff */
[----:B--2---:R-:W-:Y:S05]  /*a780*/  @!P0 NANOSLEEP.SYNCS 0x989680 ;  /* 0x009896800000895d */ /* 0x004fea0003900000 */
[----:B------:R-:W2:Y:S02]  /*a790*/  @!P0 SYNCS.PHASECHK.TRANS64 P0, [R0+URZ], R3 ;  /* 0x00000003000085a7 */ /* 0x000ea400080010ff */
[----:B--2---:R-:W-:Y:S05]  /*a7a0*/  @!P0 BRA `(.L_x_212) ;  /* 0xfffffffc00f08947 */ /* 0x004fea000383ffff */
[----:B------:R-:W-:Y:S05]  /*a7b0*/  BRA `(.L_x_213) ;  /* 0xffffff9c003c7947 */ /* 0x000fea000383ffff */
.L_x_94:
[----:B------:R-:W-:-:S07]  /*a7c0*/  MOV R0, UR8 ;  /* 0x0000000800007c02 */ /* 0x000fce0008000f00 */
.L_x_214:
[----:B-1----:R1:W2:Y:S02]  /*a7d0*/  SYNCS.PHASECHK.TRANS64.TRYWAIT P1, [R0+URZ+0x1d0], R2 ;  /* 0x0001d002000075a7 */ /* 0x0022a400080211ff */
[----:B--2---:R-:W-:Y:S05]  /*a7e0*/  @!P1 NANOSLEEP.SYNCS 0x989680 ;  /* 0x009896800000995d */ /* 0x004fea0003900000 */
[----:B------:R-:W2:Y:S02]  /*a7f0*/  @!P1 SYNCS.PHASECHK.TRANS64 P1, [R0+URZ+0x1d0], R2 ;  /* 0x0001d002000095a7 */ /* 0x000ea400080210ff */
[----:B--2---:R-:W-:Y:S05]  /*a800*/  @!P1 BRA `(.L_x_214) ;  /* 0xfffffffc00f09947 */ /* 0x004fea000383ffff */
[----:B------:R-:W-:Y:S05]  /*a810*/  BRA `(.L_x_215) ;  /* 0xffffff9c00887947 */ /* 0x000fea000383ffff */
.L_x_99:
[----:B--2---:R2:W4:Y:S02]  /*a820*/  SYNCS.PHASECHK.TRANS64.TRYWAIT P0, [R0+URZ+0x150], R2 ;  /* 0x00015002000075a7 */ /* 0x00452400080011ff */
[----:B----4-:R-:W-:Y:S05]  /*a830*/  @!P0 NANOSLEEP.SYNCS 0x989680 ;  /* 0x009896800000895d */ /* 0x010fea0003900000 */
[----:B------:R-:W4:Y:S02]  /*a840*/  @!P0 SYNCS.PHASECHK.TRANS64 P0, [R0+URZ+0x150], R2 ;  /* 0x00015002000085a7 */ /* 0x000f2400080010ff */
[----:B----4-:R-:W-:Y:S05]  /*a850*/  @!P0 BRA `(.L_x_99) ;  /* 0xfffffffc00f08947 */ /* 0x010fea000383ffff */
[----:B------:R-:W-:Y:S05]  /*a860*/  BRA `(.L_x_216) ;  /* 0xffffffa0009c7947 */ /* 0x000fea000383ffff */
.L_x_102:
[----:B------:R-:W-:Y:S07]  /*a870*/  MOV R0, UR7 ;  /* 0x0000000700007c02 */ /* 0x000fee0008000f00 */
.L_x_217:
[----:B--2---:R2:W4:Y:S02]  /*a880*/  SYNCS.PHASECHK.TRANS64.TRYWAIT P0, [R0+URZ+0x148], R2 ;  /* 0x00014802000075a7 */ /* 0x00452400080011ff */
[----:B----4-:R-:W-:Y:S05]  /*a890*/  @!P0 NANOSLEEP.SYNCS 0x989680 ;  /* 0x009896800000895d */ /* 0x010fea0003900000 */
[----:B------:R-:W4:Y:S02]  /*a8a0*/  @!P0 SYNCS.PHASECHK.TRANS64 P0, [R0+URZ+0x148], R2 ;  /* 0x00014802000085a7 */ /* 0x000f2400080010ff */
[----:B----4-:R-:W-:Y:S05]  /*a8b0*/  @!P0 BRA `(.L_x_217) ;  /* 0xfffffffc00f08947 */ /* 0x010fea000383ffff */
[----:B------:R-:W-:Y:S05]  /*a8c0*/  BRA `(.L_x_101) ;  /* 0xffffffa4007c7947 */ /* 0x000fea000383ffff */
.L_x_105:
[----:B------:R-:W-:Y:S07]  /*a8d0*/  MOV R0, UR7 ;  /* 0x0000000700007c02 */ /* 0x000fee0008000f00 */
.L_x_218:
[----:B-1----:R1:W2:Y:S02]  /*a8e0*/  SYNCS.PHASECHK.TRANS64.TRYWAIT P0, [R0+URZ+0x120], R14 ;  /* 0x0001200e000075a7 */ /* 0x0022a400080011ff */
[----:B--2---:R-:W-:Y:S05]  /*a8f0*/  @!P0 NANOSLEEP.SYNCS 0x989680 ;  /* 0x009896800000895d */ /* 0x004fea0003900000 */
[----:B------:R-:W2:Y:S02]  /*a900*/  @!P0 SYNCS.PHASECHK.TRANS64 P0, [R0+URZ+0x120], R14 ;  /* 0x0001200e000085a7 */ /* 0x000ea400080010ff */
[----:B--2---:R-:W-:Y:S05]  /*a910*/  @!P0 BRA `(.L_x_218) ;  /* 0xfffffffc00f08947 */ /* 0x004fea000383ffff */
[----:B------:R-:W-:Y:S05]  /*a920*/  BRA `(.L_x_219) ;  /* 0xffffffa400f47947 */ /* 0x000fea000383ffff */
.L_x_106:
[----:B------:R-:W-:Y:S07]  /*a930*/  MOV R0, UR7 ;  /* 0x0000000700007c02 */ /* 0x000fee0008000f00 */
.L_x_220:
[----:B-1----:R1:W2:Y:S02]  /*a940*/  SYNCS.PHASECHK.TRANS64.TRYWAIT P0, [R0+URZ+0x128], R14 ;  /* 0x0001280e000075a7 */ /* 0x0022a400080011ff */
[----:B--2---:R-:W-:Y:S05]  /*a950*/  @!P0 NANOSLEEP.SYNCS 0x989680 ;  /* 0x009896800000895d */ /* 0x004fea0003900000 */
[----:B------:R-:W2:Y:S02]  /*a960*/  @!P0 SYNCS.PHASECHK.TRANS64 P0, [R0+URZ+0x128], R14 ;  /* 0x0001280e000085a7 */ /* 0x000ea400080010ff */
[----:B--2---:R-:W-:Y:S05]  /*a970*/  @!P0 BRA `(.L_x_220) ;  /* 0xfffffffc00f08947 */ /* 0x004fea000383ffff */
[----:B------:R-:W-:Y:S05]  /*a980*/  BRA `(.L_x_221) ;  /* 0xffffffa8002c7947 */ /* 0x000fea000383ffff */
.L_x_107:
[----:B------:R-:W-:Y:S07]  /*a990*/  MOV R0, UR7 ;  /* 0x0000000700007c02 */ /* 0x000fee0008000f00 */
.L_x_222:
[----:B-1----:R1:W2:Y:S02]  /*a9a0*/  SYNCS.PHASECHK.TRANS64.TRYWAIT P0, [R0+URZ+0x130], R14 ;  /* 0x0001300e000075a7 */ /* 0x0022a400080011ff */
[----:B--2---:R-:W-:Y:S05]  /*a9b0*/  @!P0 NANOSLEEP.SYNCS 0x989680 ;  /* 0x009896800000895d */ /* 0x004fea0003900000 */
[----:B------:R-:W2:Y:S02]  /*a9c0*/  @!P0 SYNCS.PHASECHK.TRANS64 P0, [R0+URZ+0x130], R14 ;  /* 0x0001300e000085a7 */ /* 0x000ea400080010ff */
[----:B--2---:R-:W-:Y:S05]  /*a9d0*/  @!P0 BRA `(.L_x_222) ;  /* 0xfffffffc00f08947 */ /* 0x004fea000383ffff */
[----:B------:R-:W-:Y:S05]  /*a9e0*/  BRA `(.L_x_223) ;  /* 0xffffffa800707947 */ /* 0x000fea000383ffff */
.L_x_108:
[----:B------:R-:W-:Y:S07]  /*a9f0*/  MOV R0, UR7 ;  /* 0x0000000700007c02 */ /* 0x000fee0008000f00 */
.L_x_224:
[----:B-1----:R1:W2:Y:S02]  /*aa00*/  SYNCS.PHASECHK.TRANS64.TRYWAIT P0, [R0+URZ+0x138], R14 ;  /* 0x0001380e000075a7 */ /* 0x0022a400080011ff */
[----:B--2---:R-:W-:Y:S05]  /*aa10*/  @!P0 NANOSLEEP.SYNCS 0x989680 ;  /* 0x009896800000895d */ /* 0x004fea0003900000 */
[----:B------:R-:W2:Y:S02]  /*aa20*/  @!P0 SYNCS.PHASECHK.TRANS64 P0, [R0+URZ+0x138], R14 ;  /* 0x0001380e000085a7 */ /* 0x000ea400080010ff */
[----:B--2---:R-:W-:Y:S05]  /*aa30*/  @!P0 BRA `(.L_x_224) ;  /* 0xfffffffc00f08947 */ /* 0x004fea000383ffff */
[----:B------:R-:W-:Y:S05]  /*aa40*/  BRA `(.L_x_225) ;  /* 0xffffffa800f47947 */ /* 0x000fea000383ffff */
.L_x_110:
[----:B------:R-:W-:-:S07]  /*aa50*/  MOV R0, UR7 ;  /* 0x0000000700007c02 */ /* 0x000fce0008000f00 */
.L_x_226:
[----:B-1----:R1:W4:Y:S02]  /*aa60*/  SYNCS.PHASECHK.TRANS64.TRYWAIT P0, [R0+URZ+0x120], R2 ;  /* 0x00012002000075a7 */ /* 0x00232400080011ff */
[----:B----4-:R-:W-:Y:S05]  /*aa70*/  @!P0 NANOSLEEP.SYNCS 0x989680 ;  /* 0x009896800000895d */ /* 0x010fea0003900000 */
[----:B------:R-:W4:Y:S02]  /*aa80*/  @!P0 SYNCS.PHASECHK.TRANS64 P0, [R0+URZ+0x120], R2 ;  /* 0x00012002000085a7 */ /* 0x000f2400080010ff */
[----:B----4-:R-:W-:Y:S05]  /*aa90*/  @!P0 BRA `(.L_x_226) ;  /* 0xfffffffc00f08947 */ /* 0x010fea000383ffff */
[----:B------:R-:W-:Y:S05]  /*aaa0*/  BRA `(.L_x_227) ;  /* 0xffffffac00647947 */ /* 0x000fea000383ffff */
.L_x_111:
[----:B-1----:R-:W-:-:S07]  /*aab0*/  MOV R0, UR7 ;  /* 0x0000000700007c02 */ /* 0x002fce0008000f00 */
.L_x_228:
[----:B-1----:R1:W4:Y:S02]  /*aac0*/  SYNCS.PHASECHK.TRANS64.TRYWAIT P0, [R0+URZ+0x128], R2 ;  /* 0x00012802000075a7 */ /* 0x00232400080011ff */
[----:B----4-:R-:W-:Y:S05]  /*aad0*/  @!P0 NANOSLEEP.SYNCS 0x989680 ;  /* 0x009896800000895d */ /* 0x010fea0003900000 */
[----:B------:R-:W4:Y:S02]  /*aae0*/  @!P0 SYNCS.PHASECHK.TRANS64 P0, [R0+URZ+0x128], R2 ;  /* 0x00012802000085a7 */ /* 0x000f2400080010ff */
[----:B----4-:R-:W-:Y:S05]  /*aaf0*/  @!P0 BRA `(.L_x_228) ;  /* 0xfffffffc00f08947 */ /* 0x010fea000383ffff */
[----:B------:R-:W-:Y:S05]  /*ab00*/  BRA `(.L_x_229) ;  /* 0xffffffac00547947 */ /* 0x000fea000383ffff */
.L_x_112:
[----:B-1----:R-:W-:-:S07]  /*ab10*/  MOV R0, UR7 ;  /* 0x0000000700007c02 */ /* 0x002fce0008000f00 */
.L_x_230:
[----:B-1----:R1:W4:Y:S02]  /*ab20*/  SYNCS.PHASECHK.TRANS64.TRYWAIT P0, [R0+URZ+0x130], R2 ;  /* 0x00013002000075a7 */ /* 0x00232400080011ff */
[----:B----4-:R-:W-:Y:S05]  /*ab30*/  @!P0 NANOSLEEP.SYNCS 0x989680 ;  /* 0x009896800000895d */ /* 0x010fea0003900000 */
[----:B------:R-:W4:Y:S02]  /*ab40*/  @!P0 SYNCS.PHASECHK.TRANS64 P0, [R0+URZ+0x130], R2 ;  /* 0x00013002000085a7 */ /* 0x000f2400080010ff */
[----:B----4-:R-:W-:Y:S05]  /*ab50*/  @!P0 BRA `(.L_x_230) ;  /* 0xfffffffc00f08947 */ /* 0x010fea000383ffff */
[----:B------:R-:W-:Y:S05]  /*ab60*/  BRA `(.L_x_231) ;  /* 0xffffffac00447947 */ /* 0x000fea000383ffff */
.L_x_114:
[----:B--2---:R2:W4:Y:S02]  /*ab70*/  SYNCS.PHASECHK.TRANS64.TRYWAIT P0, [R0+URZ+0x150], R2 ;  /* 0x00015002000075a7 */ /* 0x00452400080011ff */
[----:B----4-:R-:W-:Y:S05]  /*ab80*/  @!P0 NANOSLEEP.SYNCS 0x989680 ;  /* 0x009896800000895d */ /* 0x010fea0003900000 */
[----:B------:R-:W4:Y:S02]  /*ab90*/  @!P0 SYNCS.PHASECHK.TRANS64 P0, [R0+URZ+0x150], R2 ;  /* 0x00015002000085a7 */ /* 0x000f2400080010ff */
[----:B----4-:R-:W-:Y:S05]  /*aba0*/  @!P0 BRA `(.L_x_114) ;  /* 0xfffffffc00f08947 */ /* 0x010fea000383ffff */
[----:B------:R-:W-:Y:S05]  /*abb0*/  BRA `(.L_x_232) ;  /* 0xffffffb0000c7947 */ /* 0x000fea000383ffff */
.L_x_125:
[----:B-1----:R-:W-:Y:S04]  /*abc0*/  MOV R2, UR48 ;  /* 0x0000003000027c02 */ /* 0x002fe80008000f00 */
[----:B------:R1:W3:Y:S03]  /*abd0*/  SYNCS.PHASECHK.TRANS64.TRYWAIT P1, [R2+URZ+0x100], R3 ;  /* 0x00010003020075a7 */ /* 0x0002e600080211ff */
[----:B---3--:R-:W-:Y:S05]  /*abe0*/  @!P1 NANOSLEEP.SYNCS 0x989680 ;  /* 0x009896800000995d */ /* 0x008fea0003900000 */
[----:B------:R-:W3:Y:S02]  /*abf0*/  @!P1 SYNCS.PHASECHK.TRANS64 P1, [R2+URZ+0x100], R3 ;  /* 0x00010003020095a7 */ /* 0x000ee400080210ff */
[----:B---3--:R-:W-:Y:S05]  /*ac00*/  @!P1 BRA `(.L_x_125) ;  /* 0xfffffffc00ec9947 */ /* 0x008fea000383ffff */
[----:B------:R-:W-:Y:S05]  /*ac10*/  BRA `(.L_x_124) ;  /* 0xffffffbc00187947 */ /* 0x000fea000383ffff */
.L_x_127:
[----:B-1----:R1:W4:Y:S02]  /*ac20*/  SYNCS.PHASECHK.TRANS64.TRYWAIT P0, [R112+URZ+0x170], R0 ;  /* 0x00017000700075a7 */ /* 0x00232400080011ff */
[----:B----4-:R-:W-:Y:S05]  /*ac30*/  @!P0 NANOSLEEP.SYNCS 0x989680 ;  /* 0x009896800000895d */ /* 0x010fea0003900000 */
[----:B------:R-:W4:Y:S02]  /*ac40*/  @!P0 SYNCS.PHASECHK.TRANS64 P0, [R112+URZ+0x170], R0 ;  /* 0x00017000700085a7 */ /* 0x000f2400080010ff */
[----:B----4-:R-:W-:Y:S05]  /*ac50*/  @!P0 BRA `(.L_x_127) ;  /* 0xfffffffc00f08947 */ /* 0x010fea000383ffff */
[----:B------:R-:W-:Y:S05]  /*ac60*/  BRA `(.L_x_126) ;  /* 0xffffffbc00407947 */ /* 0x000fea000383ffff */
.L_x_136:
[----:B--2---:R2:W4:Y:S02]  /*ac70*/  SYNCS.PHASECHK.TRANS64.TRYWAIT P0, [R2+URZ+0x100], R0 ;  /* 0x00010000020075a7 */ /* 0x00452400080011ff */
[----:B----4-:R-:W-:Y:S05]  /*ac80*/  @!P0 NANOSLEEP.SYNCS 0x989680 ;  /* 0x009896800000895d */ /* 0x010fea0003900000 */
[----:B------:R-:W4:Y:S02]  /*ac90*/  @!P0 SYNCS.PHASECHK.TRANS64 P0, [R2+URZ+0x100], R0 ;  /* 0x00010000020085a7 */ /* 0x000f2400080010ff */
[----:B----4-:R-:W-:Y:S05]  /*aca0*/  @!P0 BRA `(.L_x_136) ;  /* 0xfffffffc00f08947 */ /* 0x010fea000383ffff */
[----:B------:R-:W-:Y:S05]  /*acb0*/  BRA `(.L_x_135) ;  /* 0xffffffc8001c7947 */ /* 0x000fea000383ffff */
.L_x_144:
[----:B--2---:R2:W4:Y:S02]  /*acc0*/  SYNCS.PHASECHK.TRANS64.TRYWAIT P0, [R0+URZ+0x100], R6 ;  /* 0x00010006000075a7 */ /* 0x00452400080011ff */
[----:B----4-:R-:W-:Y:S05]  /*acd0*/  @!P0 NANOSLEEP.SYNCS 0x989680 ;  /* 0x009896800000895d */ /* 0x010fea0003900000 */
[----:B------:R-:W4:Y:S02]  /*ace0*/  @!P0 SYNCS.PHASECHK.TRANS64 P0, [R0+URZ+0x100], R6 ;  /* 0x00010006000085a7 */ /* 0x000f2400080010ff */
[----:B----4-:R-:W-:Y:S05]  /*acf0*/  @!P0 BRA `(.L_x_144) ;  /* 0xfffffffc00f08947 */ /* 0x010fea000383ffff */
[----:B------:R-:W-:Y:S05]  /*ad00*/  BRA `(.L_x_143) ;  /* 0xffffffd4001c7947 */ /* 0x000fea000383ffff */
.L_x_152:
[----:B--2---:R2:W4:Y:S02]  /*ad10*/  SYNCS.PHASECHK.TRANS64.TRYWAIT P0, [R0+URZ+0x100], R5 ;  /* 0x00010005000075a7 */ /* 0x00452400080011ff */
[----:B----4-:R-:W-:Y:S05]  /*ad20*/  @!P0 NANOSLEEP.SYNCS 0x989680 ;  /* 0x009896800000895d */ /* 0x010fea0003900000 */
[----:B------:R-:W4:Y:S02]  /*ad30*/  @!P0 SYNCS.PHASECHK.TRANS64 P0, [R0+URZ+0x100], R5 ;  /* 0x00010005000085a7 */ /* 0x000f2400080010ff */
[----:B----4-:R-:W-:Y:S05]  /*ad40*/  @!P0 BRA `(.L_x_152) ;  /* 0xfffffffc00f08947 */ /* 0x010fea000383ffff */
[----:B------:R-:W-:Y:S05]  /*ad50*/  BRA `(.L_x_151) ;  /* 0xffffffe0001c7947 */ /* 0x000fea000383ffff */
        .weak           $__internal_0_$__cuda_sm10x_tcgen05_guardrail_trap_col_being_dealloced_not_returned_by_alloc
        .type           $__internal_0_$__cuda_sm10x_tcgen05_guardrail_trap_col_being_dealloced_not_returned_by_alloc,@function
        .size           $__internal_0_$__cuda_sm10x_tcgen05_guardrail_trap_col_being_dealloced_not_returned_by_alloc,($__internal_1_$__cuda_sm10x_tcgen05_guardrail_trap_phase_invalid_during_alloc - $__internal_0_$__cuda_sm10x_tcgen05_guardrail_trap_col_being_dealloced_not_returned_by_alloc)
$__internal_0_$__cuda_sm10x_tcgen05_guardrail_trap_col_being_dealloced_not_returned_by_alloc:
[----:B------:R-:W-:Y:S05]  /*ad60*/  BPT.TRAP 0x1 ;  /* 0x000000040000795c */ /* 0x000fea0000300000 */
[----:B------:R-:W-:-:S04]  /*ad70*/  HFMA2 R3, -RZ, RZ, 0, 0 ;  /* 0x00000000ff037431 */ /* 0x000fc800000001ff */
[----:B------:R-:W-:Y:S05]  /*ad80*/  RET.REL.NODEC R2 `(_ZN7cutlass13device_kernelINS_4gemm6kernel13GemmUniversalIN4cute5tupleIJiiiiEEENS1_10collective13CollectiveMmaINS1_35MainloopSm100TmaUmmaWarpSpecializedILi16ELi2ELi4ENS5_IJNS4_1CILi2EEENSA_ILi1EEESC_EEEEENS5_IJNSA_ILi256EEENSA_ILi128EEENSA_ILi32EEEEEENS_6half_tENS5_IJlSC_lEEESJ_SK_NS4_8TiledMMAINS4_8MMA_AtomIJNS4_26SM100_MMA_F16BF16_2x1SM_SSISJ_SJ_fLi256ELi128ELNS4_4UMMA5MajorE0ELSP_0ELNSO_7ScaleInE0ELSQ_0EEEEEENS4_6LayoutINS5_IJSC_SC_SC_EEENS5_IJNSA_ILi0EEESV_SV_EEEEENS5_IJNS4_10UnderscoreESY_SY_EEEEENS4_18SM100_TMA_2SM_LOADENS4_14ComposedLayoutINS4_7SwizzleILi2ELi4ELi3EEENS4_18smem_ptr_flag_bitsILi16EEENST_INS5_IJNSA_ILi8EEESH_EEENS5_IJSH_SC_EEEEEEEvNS4_8identityES11_S1B_vS1C_EENS_8epilogue10collective18CollectiveEpilogueINS1E_23Sm100TmaWarpSpecializedILi4ELi2ELi32ELb1ELb0EEEJNS5_IJSG_SG_SH_EEENS5_IJNST_ISG_SC_EENST_ISH_SC_EEEEESJ_SK_SJ_SK_NS1E_6fusion15FusionCallbacksIS1I_NS1N_17LinearCombinationISJ_fSJ_fLNS_15FloatRoundStyleE2EEES1J_S1M_JEEENS4_5SM1004TMEM4LOAD26SM100_TMEM_LOAD_32dp32b32xENS4_13SM90_TMA_LOADES1B_NS4_39AutoVectorizingCopyWithAssumedAlignmentILi128EEENS4_14SM90_TMA_STOREES1B_S1Z_S1Z_EEEvvEEEEvNT_6ParamsE) ;  /* 0xffffff50029c7950 */ /* 0x000fea0003c3ffff */
        .weak           $__internal_1_$__cuda_sm10x_tcgen05_guardrail_trap_phase_invalid_during_alloc
        .type           $__internal_1_$__cuda_sm10x_tcgen05_guardrail_trap_phase_invalid_during_alloc,@function
        .size           $__internal_1_$__cuda_sm10x_tcgen05_guardrail_trap_phase_invalid_during_alloc,($__internal_2_$__cuda_sm10x_tcgen05_guardrail_trap_unallocated_columns_being_dealloced - $__internal_1_$__cuda_sm10x_tcgen05_guardrail_trap_phase_invalid_during_alloc)
$__internal_1_$__cuda_sm10x_tcgen05_guardrail_trap_phase_invalid_during_alloc:
[----:B------:R-:W-:Y:S05]  /*ad90*/  BPT.TRAP 0x1 ;  /* 0x000000040000795c */ /* 0x000fea0000300000 */
[----:B------:R-:W-:-:S04]  /*ada0*/  MOV R3, 0x0 ;  /* 0x0000000000037802 */ /* 0x000fc80000000f00 */
[----:B------:R-:W-:Y:S05]  /*adb0*/  RET.REL.NODEC R2 `(_ZN7cutlass13device_kernelINS_4gemm6kernel13GemmUniversalIN4cute5tupleIJiiiiEEENS1_10collective13CollectiveMmaINS1_35MainloopSm100TmaUmmaWarpSpecializedILi16ELi2ELi4ENS5_IJNS4_1CILi2EEENSA_ILi1EEESC_EEEEENS5_IJNSA_ILi256EEENSA_ILi128EEENSA_ILi32EEEEEENS_6half_tENS5_IJlSC_lEEESJ_SK_NS4_8TiledMMAINS4_8MMA_AtomIJNS4_26SM100_MMA_F16BF16_2x1SM_SSISJ_SJ_fLi256ELi128ELNS4_4UMMA5MajorE0ELSP_0ELNSO_7ScaleInE0ELSQ_0EEEEEENS4_6LayoutINS5_IJSC_SC_SC_EEENS5_IJNSA_ILi0EEESV_SV_EEEEENS5_IJNS4_10UnderscoreESY_SY_EEEEENS4_18SM100_TMA_2SM_LOADENS4_14ComposedLayoutINS4_7SwizzleILi2ELi4ELi3EEENS4_18smem_ptr_flag_bitsILi16EEENST_INS5_IJNSA_ILi8EEESH_EEENS5_IJSH_SC_EEEEEEEvNS4_8identityES11_S1B_vS1C_EENS_8epilogue10collective18CollectiveEpilogueINS1E_23Sm100TmaWarpSpecializedILi4ELi2ELi32ELb1ELb0EEEJNS5_IJSG_SG_SH_EEENS5_IJNST_ISG_SC_EENST_ISH_SC_EEEEESJ_SK_SJ_SK_NS1E_6fusion15FusionCallbacksIS1I_NS1N_17LinearCombinationISJ_fSJ_fLNS_15FloatRoundStyleE2EEES1J_S1M_JEEENS4_5SM1004TMEM4LOAD26SM100_TMEM_LOAD_32dp32b32xENS4_13SM90_TMA_LOADES1B_NS4_39AutoVectorizingCopyWithAssumedAlignmentILi128EEENS4_14SM90_TMA_STOREES1B_S1Z_S1Z_EEEvvEEEEvNT_6ParamsE) ;  /* 0xffffff5002907950 */ /* 0x000fea0003c3ffff */
        .weak           $__internal_2_$__cuda_sm10x_tcgen05_guardrail_trap_unallocated_columns_being_dealloced
        .type           $__internal_2_$__cuda_sm10x_tcgen05_guardrail_trap_unallocated_columns_being_dealloced,@function
        .size           $__internal_2_$__cuda_sm10x_tcgen05_guardrail_trap_unallocated_columns_being_dealloced,(.L_x_234 - $__internal_2_$__cuda_sm10x_tcgen05_guardrail_trap_unallocated_columns_being_dealloced)
$__internal_2_$__cuda_sm10x_tcgen05_guardrail_trap_unallocated_columns_being_dealloced:
[----:B------:R-:W-:Y:S05]  /*adc0*/  BPT.TRAP 0x1 ;  /* 0x000000040000795c */ /* 0x000fea0000300000 */
[----:B------:R-:W-:-:S04]  /*add0*/  HFMA2 R3, -RZ, RZ, 0, 0 ;  /* 0x00000000ff037431 */ /* 0x000fc800000001ff */
[----:B------:R-:W-:Y:S05]  /*ade0*/  RET.REL.NODEC R2 `(_ZN7cutlass13device_kernelINS_4gemm6kernel13GemmUniversalIN4cute5tupleIJiiiiEEENS1_10collective13CollectiveMmaINS1_35MainloopSm100TmaUmmaWarpSpecializedILi16ELi2ELi4ENS5_IJNS4_1CILi2EEENSA_ILi1EEESC_EEEEENS5_IJNSA_ILi256EEENSA_ILi128EEENSA_ILi32EEEEEENS_6half_tENS5_IJlSC_lEEESJ_SK_NS4_8TiledMMAINS4_8MMA_AtomIJNS4_26SM100_MMA_F16BF16_2x1SM_SSISJ_SJ_fLi256ELi128ELNS4_4UMMA5MajorE0ELSP_0ELNSO_7ScaleInE0ELSQ_0EEEEEENS4_6LayoutINS5_IJSC_SC_SC_EEENS5_IJNSA_ILi0EEESV_SV_EEEEENS5_IJNS4_10UnderscoreESY_SY_EEEEENS4_18SM100_TMA_2SM_LOADENS4_14ComposedLayoutINS4_7SwizzleILi2ELi4ELi3EEENS4_18smem_ptr_flag_bitsILi16EEENST_INS5_IJNSA_ILi8EEESH_EEENS5_IJSH_SC_EEEEEEEvNS4_8identityES11_S1B_vS1C_EENS_8epilogue10collective18CollectiveEpilogueINS1E_23Sm100TmaWarpSpecializedILi4ELi2ELi32ELb1ELb0EEEJNS5_IJSG_SG_SH_EEENS5_IJNST_ISG_SC_EENST_ISH_SC_EEEEESJ_SK_SJ_SK_NS1E_6fusion15FusionCallbacksIS1I_NS1N_17LinearCombinationISJ_fSJ_fLNS_15FloatRoundStyleE2EEES1J_S1M_JEEENS4_5SM1004TMEM4LOAD26SM100_TMEM_LOAD_32dp32b32xENS4_13SM90_TMA_LOADES1B_NS4_39AutoVectorizingCopyWithAssumedAlignmentILi128EEENS4_14SM90_TMA_STOREES1B_S1Z_S1Z_EEEvvEEEEvNT_6ParamsE) ;  /* 0xffffff5002847950 */ /* 0x000fea0003c3ffff */
.L_x_233:
[----:B------:R-:W-:-:S00]  /*adf0*/  BRA `(.L_x_233) ;  /* 0xfffffffc00fc7947 */ /* 0x000fc0000383ffff */
[----:B------:R-:W-:-:S00]  /*ae00*/  NOP ;  /* 0x0000000000007918 */ /* 0x000fc00000000000 */
[----:B------:R-:W-:-:S00]  /*ae10*/  NOP ;  /* 0x0000000000007918 */ /* 0x000fc00000000000 */
[----:B------:R-:W-:-:S00]  /*ae20*/  NOP ;  /* 0x0000000000007918 */ /* 0x000fc00000000000 */
[----:B------:R-:W-:-:S00]  /*ae30*/  NOP ;  /* 0x0000000000007918 */ /* 0x000fc00000000000 */
[----:B------:R-:W-:-:S00]  /*ae40*/  NOP ;  /* 0x0000000000007918 */ /* 0x000fc00000000000 */
[----:B------:R-:W-:-:S00]  /*ae50*/  NOP ;  /* 0x0000000000007918 */ /* 0x000fc00000000000 */
[----:B------:R-:W-:-:S00]  /*ae60*/  NOP ;  /* 0x0000000000007918 */ /* 0x000fc00000000000 */
[----:B------:R-:W-:-:S00]  /*ae70*/  NOP ;  /* 0x0000000000007918 */ /* 0x000fc00000000000 */
.L_x_234:


//--------------------- .nv.global.init           --------------------------
	.section	.nv.global.init,"aw",@progbits
.nv.global.init:
	.type		$str$27,@object
	.size		$str$27,($str$28 - $str$27)
$str$27:
        /*0000*/ 	.byte	0x28, 0x61, 0x64, 0x64, 0x72, 0x65, 0x73, 0x73, 0x20, 0x26, 0x20, 0x6d, 0x61, 0x73, 0x6b, 0x29
        /*0010*/ 	.byte	0x20, 0x3d, 0x3d, 0x20, 0x30, 0x00
	.type		$str$28,@object
	.size		$str$28,($str$26 - $str$28)
$str$28:
        /*0016*/ 	.byte	0x2f, 0x74, 0x6d, 0x70, 0x2f, 0x63, 0x75, 0x74, 0x6c, 0x61, 0x73, 0x73, 0x5f, 0x73, 0x77, 0x65
        /*0026*/ 	.byte	0x65, 0x70, 0x5f, 0x73, 0x72, 0x63, 0x2f, 0x69, 0x6e, 0x63, 0x6c, 0x75, 0x64, 0x65, 0x2f, 0x63
        /*0036*/ 	.byte	0x75, 0x74, 0x65, 0x2f, 0x70, 0x6f, 0x69, 0x6e, 0x74, 0x65, 0x72, 0x5f, 0x66, 0x6c, 0x61, 0x67
        /*0046*/ 	.byte	0x67, 0x65, 0x64, 0x2e, 0x68, 0x70, 0x70, 0x00
	.type		$str$26,@object
	.size		$str$26,($str$25 - $str$26)
$str$26:
        /*004e*/ 	.byte	0x2f, 0x74, 0x6d, 0x70, 0x2f, 0x63, 0x75, 0x74, 0x6c, 0x61, 0x73, 0x73, 0x5f, 0x73, 0x77, 0x65
        /*005e*/ 	.byte	0x65, 0x70, 0x5f, 0x73, 0x72, 0x63, 0x2f, 0x69, 0x6e, 0x63, 0x6c, 0x75, 0x64, 0x65, 0x2f, 0x63
        /*006e*/ 	.byte	0x75, 0x74, 0x65, 0x2f, 0x61, 0x74, 0x6f, 0x6d, 0x2f, 0x63, 0x6f, 0x70, 0x79, 0x5f, 0x74, 0x72
        /*007e*/ 	.byte	0x61, 0x69, 0x74, 0x73, 0x5f, 0x73, 0x6d, 0x31, 0x30, 0x30, 0x2e, 0x68, 0x70, 0x70, 0x00
	.type		$str$25,@object
	.size		$str$25,(__unnamed_1 - $str$25)
$str$25:
        /*008d*/ 	.byte	0x28, 0x28, 0x75, 0x69, 0x6e, 0x74, 0x33, 0x32, 0x5f, 0x74, 0x28, 0x74, 0x68, 0x72, 0x65, 0x61
        /*009d*/ 	.byte	0x64, 0x49, 0x64, 0x78, 0x2e, 0x78, 0x29, 0x20, 0x2f, 0x20, 0x33, 0x32, 0x29, 0x20, 0x25, 0x20
        /*00ad*/ 	.byte	0x34, 0x29, 0x20, 0x3d, 0x3d, 0x20, 0x28, 0x28, 0x28, 0x74, 0x6d, 0x65, 0x6d, 0x5f, 0x61, 0x64
        /*00bd*/ 	.byte	0x64, 0x72, 0x20, 0x3e, 0x3e, 0x20, 0x31, 0x36, 0x29, 0x20, 0x2f, 0x20, 0x33, 0x32, 0x29, 0x20
        /*00cd*/ 	.byte	0x25, 0x20, 0x34, 0x29, 0x00
	.type		__unnamed_1,@object
	.size		__unnamed_1,(__unnamed_2 - __unnamed_1)
__unnamed_1:
        /*00d2*/ 	.byte	0x61, 0x75, 0x74, 0x6f, 0x20, 0x63, 0x75, 0x74, 0x65, 0x3a, 0x3a, 0x61, 0x73, 0x5f, 0x70, 0x6f
        /* <DEDUP_REMOVED lines=24> */
        /*0262*/ 	.byte	0x3e, 0x3e, 0x3e, 0x3e, 0x5d, 0x00
	.type		__unnamed_2,@object
	.size		__unnamed_2,(.L_2 - __unnamed_2)
__unnamed_2:
        /* <DEDUP_REMOVED lines=42> */
        /*0508*/ 	.byte	0x3e, 0x3e, 0x5d, 0x00
.L_2:


//--------------------- .nv.shared._ZN7cutlass13device_kernelINS_4gemm6kernel13GemmUniversalIN4cute5tupleIJiiiiEEENS1_10collective13CollectiveMmaINS1_35MainloopSm100TmaUmmaWarpSpecializedILi16ELi2ELi4ENS5_IJNS4_1CILi2EEENSA_ILi1EEESC_EEEEENS5_IJNSA_ILi256EEENSA_ILi128EEENSA_ILi32EEEEEENS_6half_tENS5_IJlSC_lEEESJ_SK_NS4_8TiledMMAINS4_8MMA_AtomIJNS4_26SM100_MMA_F16BF16_2x1SM_SSISJ_SJ_fLi256ELi128ELNS4_4UMMA5MajorE0ELSP_0ELNSO_7ScaleInE0ELSQ_0EEEEEENS4_6LayoutINS5_IJSC_SC_SC_EEENS5_IJNSA_ILi0EEESV_SV_EEEEENS5_IJNS4_10UnderscoreESY_SY_EEEEENS4_18SM100_TMA_2SM_LOADENS4_14ComposedLayoutINS4_7SwizzleILi2ELi4ELi3EEENS4_18smem_ptr_flag_bitsILi16EEENST_INS5_IJNSA_ILi8EEESH_EEENS5_IJSH_SC_EEEEEEEvNS4_8identityES11_S1B_vS1C_EENS_8epilogue10collective18CollectiveEpilogueINS1E_23Sm100TmaWarpSpecializedILi4ELi2ELi32ELb1ELb0EEEJNS5_IJSG_SG_SH_EEENS5_IJNST_ISG_SC_EENST_ISH_SC_EEEEESJ_SK_SJ_SK_NS1E_6fusion15FusionCallbacksIS1I_NS1N_17LinearCombinationISJ_fSJ_fLNS_15FloatRoundStyleE2EEES1J_S1M_JEEENS4_5SM1004TMEM4LOAD26SM100_TMEM_LOAD_32dp32b32xENS4_13SM90_TMA_LOADES1B_NS4_39AutoVectorizingCopyWithAssumedAlignmentILi128EEENS4_14SM90_TMA_STOREES1B_S1Z_S1Z_EEEvvEEEEvNT_6ParamsE --------------------------
	.section	.nv.shared._ZN7cutlass13device_kernelINS_4gemm6kernel13GemmUniversalIN4cute5tupleIJiiiiEEENS1_10collective13CollectiveMmaINS1_35MainloopSm100TmaUmmaWarpSpecializedILi16ELi2ELi4ENS5_IJNS4_1CILi2EEENSA_ILi1EEESC_EEEEENS5_IJNSA_ILi256EEENSA_ILi128EEENSA_ILi32EEEEEENS_6half_tENS5_IJlSC_lEEESJ_SK_NS4_8TiledMMAINS4_8MMA_AtomIJNS4_26SM100_MMA_F16BF16_2x1SM_SSISJ_SJ_fLi256ELi128ELNS4_4UMMA5MajorE0ELSP_0ELNSO_7ScaleInE0ELSQ_0EEEEEENS4_6LayoutINS5_IJSC_SC_SC_EEENS5_IJNSA_ILi0EEESV_SV_EEEEENS5_IJNS4_10UnderscoreESY_SY_EEEEENS4_18SM100_TMA_2SM_LOADENS4_14ComposedLayoutINS4_7SwizzleILi2ELi4ELi3EEENS4_18smem_ptr_flag_bitsILi16EEENST_INS5_IJNSA_ILi8EEESH_EEENS5_IJSH_SC_EEEEEEEvNS4_8identityES11_S1B_vS1C_EENS_8epilogue10collective18CollectiveEpilogueINS1E_23Sm100TmaWarpSpecializedILi4ELi2ELi32ELb1ELb0EEEJNS5_IJSG_SG_SH_EEENS5_IJNST_ISG_SC_EENST_ISH_SC_EEEEESJ_SK_SJ_SK_NS1E_6fusion15FusionCallbacksIS1I_NS1N_17LinearCombinationISJ_fSJ_fLNS_15FloatRoundStyleE2EEES1J_S1M_JEEENS4_5SM1004TMEM4LOAD26SM100_TMEM_LOAD_32dp32b32xENS4_13SM90_TMA_LOADES1B_NS4_39AutoVectorizingCopyWithAssumedAlignmentILi128EEENS4_14SM90_TMA_STOREES1B_S1Z_S1Z_EEEvvEEEEvNT_6ParamsE,"aw",@nobits
	.sectionflags	@""
	.align	16
	.zero		1024


//--------------------- .nv.shared.reserved.0     --------------------------
	.section	.nv.shared.reserved.0,"aw",@nobits
	.weak		__nv_reservedSMEM_offset_0_alias
	.size		__nv_reservedSMEM_offset_0_alias, 0, 64
	.other		__nv_reservedSMEM_offset_0_alias,@"STO_CUDA_RESERVED_SHARED STV_DEFAULT"
__nv_reservedSMEM_offset_0_alias:
	.zero		0
.nv.shared.reserved.0:
	.zero		64
	.weak		__nv_reservedSMEM_tcgen05_partition
	.type		__nv_reservedSMEM_tcgen05_partition,@object
	.size		__nv_reservedSMEM_tcgen05_partition,(.L_0 - __nv_reservedSMEM_tcgen05_partition)
__nv_reservedSMEM_tcgen05_partition:
	.zero		32
.L_0:


//--------------------- .nv.global                --------------------------
	.section	.nv.global,"aw",@nobits
.nv.global:
	.type		_ZN39_INTERNAL_087f11d2_4_k_cu_b988e55c_64594cute1_E,@object
	.size		_ZN39_INTERNAL_087f11d2_4_k_cu_b988e55c_64594cute1_E,(_ZN39_INTERNAL_087f11d2_4_k_cu_b988e55c_64594cuda3std3__45__cpo6cbeginE - _ZN39_INTERNAL_087f11d2_4_k_cu_b988e55c_64594cute1_E)
_ZN39_INTERNAL_087f11d2_4_k_cu_b988e55c_64594cute1_E:
	.zero		1
	.type		_ZN39_INTERNAL_087f11d2_4_k_cu_b988e55c_64594cuda3std3__45__cpo6cbeginE,@object
	.size		_ZN39_INTERNAL_087f11d2_4_k_cu_b988e55c_64594cuda3std3__45__cpo6cbeginE,(_ZN39_INTERNAL_087f11d2_4_k_cu_b988e55c_64594cuda3std3__48in_placeE - _ZN39_INTERNAL_087f11d2_4_k_cu_b988e55c_64594cuda3std3__45__cpo6cbeginE)
_ZN39_INTERNAL_087f11d2_4_k_cu_b988e55c_64594cuda3std3__45__cpo6cbeginE:
	.zero		1
	.type		_ZN39_INTERNAL_087f11d2_4_k_cu_b988e55c_64594cuda3std3__48in_placeE,@object
	.size		_ZN39_INTERNAL_087f11d2_4_k_cu_b988e55c_64594cuda3std3__48in_placeE,(_ZN39_INTERNAL_087f11d2_4_k_cu_b988e55c_64594cuda3std6ranges3__45__cpo9iter_moveE - _ZN39_INTERNAL_087f11d2_4_k_cu_b988e55c_64594cuda3std3__48in_placeE)
_ZN39_INTERNAL_087f11d2_4_k_cu_b988e55c_64594cuda3std3__48in_placeE:
	.zero		1
	.type		_ZN39_INTERNAL_087f11d2_4_k_cu_b988e55c_64594cuda3std6ranges3__45__cpo9iter_moveE,@object
	.size		_ZN39_INTERNAL_087f11d2_4_k_cu_b988e55c_64594cuda3std6ranges3__45__cpo9iter_moveE,(_ZN39_INTERNAL_087f11d2_4_k_cu_b988e55c_64594cuda3std3__45__cpo5beginE - _ZN39_INTERNAL_087f11d2_4_k_cu_b988e55c_64594cuda3std6ranges3__45__cpo9iter_moveE)
_ZN39_INTERNAL_087f11d2_4_k_cu_b988e55c_64594cuda3std6ranges3__45__cpo9iter_moveE:
	.zero		1
	.type		_ZN39_INTERNAL_087f11d2_4_k_cu_b988e55c_64594cuda3std3__45__cpo5beginE,@object
	.size		_ZN39_INTERNAL_087f11d2_4_k_cu_b988e55c_64594cuda3std3__45__cpo5beginE,(_ZN39_INTERNAL_087f11d2_4_k_cu_b988e55c_64594cuda3std3__441_GLOBAL__N__087f11d2_4_k_cu_b988e55c_64596ignoreE - _ZN39_INTERNAL_087f11d2_4_k_cu_b988e55c_64594cuda3std3__45__cpo5beginE)
_ZN39_INTERNAL_087f11d2_4_k_cu_b988e55c_64594cuda3std3__45__cpo5beginE:
	.zero		1
	.type		_ZN39_INTERNAL_087f11d2_4_k_cu_b988e55c_64594cuda3std3__441_GLOBAL__N__087f11d2_4_k_cu_b988e55c_64596ignoreE,@object
	.size		_ZN39_INTERNAL_087f11d2_4_k_cu_b988e55c_64594cuda3std3__441_GLOBAL__N__087f11d2_4_k_cu_b988e55c_64596ignoreE,(_ZN39_INTERNAL_087f11d2_4_k_cu_b988e55c_64594cute7productE - _ZN39_INTERNAL_087f11d2_4_k_cu_b988e55c_64594cuda3std3__441_GLOBAL__N__087f11d2_4_k_cu_b988e55c_64596ignoreE)
_ZN39_INTERNAL_087f11d2_4_k_cu_b988e55c_64594cuda3std3__441_GLOBAL__N__087f11d2_4_k_cu_b988e55c_64596ignoreE:
	.zero		1
	.type		_ZN39_INTERNAL_087f11d2_4_k_cu_b988e55c_64594cute7productE,@object
	.size		_ZN39_INTERNAL_087f11d2_4_k_cu_b988e55c_64594cute7productE,(_ZN39_INTERNAL_087f11d2_4_k_cu_b988e55c_64594cuda3std3__45__cpo3endE - _ZN39_INTERNAL_087f11d2_4_k_cu_b988e55c_64594cute7productE)
_ZN39_INTERNAL_087f11d2_4_k_cu_b988e55c_64594cute7productE:
	.zero		1
	.type		_ZN39_INTERNAL_087f11d2_4_k_cu_b988e55c_64594cuda3std3__45__cpo3endE,@object
	.size		_ZN39_INTERNAL_087f11d2_4_k_cu_b988e55c_64594cuda3std3__45__cpo3endE,(_ZN39_INTERNAL_087f11d2_4_k_cu_b988e55c_64594cuda3std3__419piecewise_constructE - _ZN39_INTERNAL_087f11d2_4_k_cu_b988e55c_64594cuda3std3__45__cpo3endE)
_ZN39_INTERNAL_087f11d2_4_k_cu_b988e55c_64594cuda3std3__45__cpo3endE:
	.zero		1
	.type		_ZN39_INTERNAL_087f11d2_4_k_cu_b988e55c_64594cuda3std3__419piecewise_constructE,@object
	.size		_ZN39_INTERNAL_087f11d2_4_k_cu_b988e55c_64594cuda3std3__419piecewise_constructE,(_ZN39_INTERNAL_087f11d2_4_k_cu_b988e55c_64594cuda3std3__45__cpo4cendE - _ZN39_INTERNAL_087f11d2_4_k_cu_b988e55c_64594cuda3std3__419piecewise_constructE)
_ZN39_INTERNAL_087f11d2_4_k_cu_b988e55c_64594cuda3std3__419piecewise_constructE:
	.zero		1
	.type		_ZN39_INTERNAL_087f11d2_4_k_cu_b988e55c_64594cuda3std3__45__cpo4cendE,@object
	.size		_ZN39_INTERNAL_087f11d2_4_k_cu_b988e55c_64594cuda3std3__45__cpo4cendE,(_ZN39_INTERNAL_087f11d2_4_k_cu_b988e55c_64594cuda3std6ranges3__45__cpo4swapE - _ZN39_INTERNAL_087f11d2_4_k_cu_b988e55c_64594cuda3std3__45__cpo4cendE)
_ZN39_INTERNAL_087f11d2_4_k_cu_b988e55c_64594cuda3std3__45__cpo4cendE:
	.zero		1
	.type		_ZN39_INTERNAL_087f11d2_4_k_cu_b988e55c_64594cuda3std6ranges3__45__cpo4swapE,@object
	.size		_ZN39_INTERNAL_087f11d2_4_k_cu_b988e55c_64594cuda3std6ranges3__45__cpo4swapE,(.L_10 - _ZN39_INTERNAL_087f11d2_4_k_cu_b988e55c_64594cuda3std6ranges3__45__cpo4swapE)
_ZN39_INTERNAL_087f11d2_4_k_cu_b988e55c_64594cuda3std6ranges3__45__cpo4swapE:
	.zero		1
.L_10:


//--------------------- .nv.constant0._ZN7cutlass13device_kernelINS_4gemm6kernel13GemmUniversalIN4cute5tupleIJiiiiEEENS1_10collective13CollectiveMmaINS1_35MainloopSm100TmaUmmaWarpSpecializedILi16ELi2ELi4ENS5_IJNS4_1CILi2EEENSA_ILi1EEESC_EEEEENS5_IJNSA_ILi256EEENSA_ILi128EEENSA_ILi32EEEEEENS_6half_tENS5_IJlSC_lEEESJ_SK_NS4_8TiledMMAINS4_8MMA_AtomIJNS4_26SM100_MMA_F16BF16_2x1SM_SSISJ_SJ_fLi256ELi128ELNS4_4UMMA5MajorE0ELSP_0ELNSO_7ScaleInE0ELSQ_0EEEEEENS4_6LayoutINS5_IJSC_SC_SC_EEENS5_IJNSA_ILi0EEESV_SV_EEEEENS5_IJNS4_10UnderscoreESY_SY_EEEEENS4_18SM100_TMA_2SM_LOADENS4_14ComposedLayoutINS4_7SwizzleILi2ELi4ELi3EEENS4_18smem_ptr_flag_bitsILi16EEENST_INS5_IJNSA_ILi8EEESH_EEENS5_IJSH_SC_EEEEEEEvNS4_8identityES11_S1B_vS1C_EENS_8epilogue10collective18CollectiveEpilogueINS1E_23Sm100TmaWarpSpecializedILi4ELi2ELi32ELb1ELb0EEEJNS5_IJSG_SG_SH_EEENS5_IJNST_ISG_SC_EENST_ISH_SC_EEEEESJ_SK_SJ_SK_NS1E_6fusion15FusionCallbacksIS1I_NS1N_17LinearCombinationISJ_fSJ_fLNS_15FloatRoundStyleE2EEES1J_S1M_JEEENS4_5SM1004TMEM4LOAD26SM100_TMEM_LOAD_32dp32b32xENS4_13SM90_TMA_LOADES1B_NS4_39AutoVectorizingCopyWithAssumedAlignmentILi128EEENS4_14SM90_TMA_STOREES1B_S1Z_S1Z_EEEvvEEEEvNT_6ParamsE --------------------------
	.section	.nv.constant0._ZN7cutlass13device_kernelINS_4gemm6kernel13GemmUniversalIN4cute5tupleIJiiiiEEENS1_10collective13CollectiveMmaINS1_35MainloopSm100TmaUmmaWarpSpecializedILi16ELi2ELi4ENS5_IJNS4_1CILi2EEENSA_ILi1EEESC_EEEEENS5_IJNSA_ILi256EEENSA_ILi128EEENSA_ILi32EEEEEENS_6half_tENS5_IJlSC_lEEESJ_SK_NS4_8TiledMMAINS4_8MMA_AtomIJNS4_26SM100_MMA_F16BF16_2x1SM_SSISJ_SJ_fLi256ELi128ELNS4_4UMMA5MajorE0ELSP_0ELNSO_7ScaleInE0ELSQ_0EEEEEENS4_6LayoutINS5_IJSC_SC_SC_EEENS5_IJNSA_ILi0EEESV_SV_EEEEENS5_IJNS4_10UnderscoreESY_SY_EEEEENS4_18SM100_TMA_2SM_LOADENS4_14ComposedLayoutINS4_7SwizzleILi2ELi4ELi3EEENS4_18smem_ptr_flag_bitsILi16EEENST_INS5_IJNSA_ILi8EEESH_EEENS5_IJSH_SC_EEEEEEEvNS4_8identityES11_S1B_vS1C_EENS_8epilogue10collective18CollectiveEpilogueINS1E_23Sm100TmaWarpSpecializedILi4ELi2ELi32ELb1ELb0EEEJNS5_IJSG_SG_SH_EEENS5_IJNST_ISG_SC_EENST_ISH_SC_EEEEESJ_SK_SJ_SK_NS1E_6fusion15FusionCallbacksIS1I_NS1N_17LinearCombinationISJ_fSJ_fLNS_15FloatRoundStyleE2EEES1J_S1M_JEEENS4_5SM1004TMEM4LOAD26SM100_TMEM_LOAD_32dp32b32xENS4_13SM90_TMA_LOADES1B_NS4_39AutoVectorizingCopyWithAssumedAlignmentILi128EEENS4_14SM90_TMA_STOREES1B_S1Z_S1Z_EEEvvEEEEvNT_6ParamsE,"a",@progbits
	.sectionflags	@""
	.align	4
.nv.constant0._ZN7cutlass13device_kernelINS_4gemm6kernel13GemmUniversalIN4cute5tupleIJiiiiEEENS1_10collective13CollectiveMmaINS1_35MainloopSm100TmaUmmaWarpSpecializedILi16ELi2ELi4ENS5_IJNS4_1CILi2EEENSA_ILi1EEESC_EEEEENS5_IJNSA_ILi256EEENSA_ILi128EEENSA_ILi32EEEEEENS_6half_tENS5_IJlSC_lEEESJ_SK_NS4_8TiledMMAINS4_8MMA_AtomIJNS4_26SM100_MMA_F16BF16_2x1SM_SSISJ_SJ_fLi256ELi128ELNS4_4UMMA5MajorE0ELSP_0ELNSO_7ScaleInE0ELSQ_0EEEEEENS4_6LayoutINS5_IJSC_SC_SC_EEENS5_IJNSA_ILi0EEESV_SV_EEEEENS5_IJNS4_10UnderscoreESY_SY_EEEEENS4_18SM100_TMA_2SM_LOADENS4_14ComposedLayoutINS4_7SwizzleILi2ELi4ELi3EEENS4_18smem_ptr_flag_bitsILi16EEENST_INS5_IJNSA_ILi8EEESH_EEENS5_IJSH_SC_EEEEEEEvNS4_8identityES11_S1B_vS1C_EENS_8epilogue10collective18CollectiveEpilogueINS1E_23Sm100TmaWarpSpecializedILi4ELi2ELi32ELb1ELb0EEEJNS5_IJSG_SG_SH_EEENS5_IJNST_ISG_SC_EENST_ISH_SC_EEEEESJ_SK_SJ_SK_NS1E_6fusion15FusionCallbacksIS1I_NS1N_17LinearCombinationISJ_fSJ_fLNS_15FloatRoundStyleE2EEES1J_S1M_JEEENS4_5SM1004TMEM4LOAD26SM100_TMEM_LOAD_32dp32b32xENS4_13SM90_TMA_LOADES1B_NS4_39AutoVectorizingCopyWithAssumedAlignmentILi128EEENS4_14SM90_TMA_STOREES1B_S1Z_S1Z_EEEvvEEEEvNT_6ParamsE:
	.zero		2944


//--------------------- SYMBOLS --------------------------

	.type		.nv.reservedSmem.offset0,@object
	.size		.nv.reservedSmem.offset0,0x4
	.type		.nv.reservedSmem.cap,@object
	.size		.nv.reservedSmem.cap,0x4
	.type		__assertfail,@function
